//
// Generated by NVIDIA NVVM Compiler
//
// Compiler Build ID: CL-36424714
// Cuda compilation tools, release 13.0, V13.0.88
// Based on NVVM 20.0.0
//

.version 9.0
.target sm_100
.address_size 64

	// .globl	_ZN6device21density_cubic_quinticEPN6thrust24THRUST_300001_SM_1000_NS7complexIdEEPKS3_PKdddjj
.func  (.param .align 16 .b8 func_retval0[16]) __internal_trig_reduction_slowpathd
(
	.param .b64 __internal_trig_reduction_slowpathd_param_0
)
;
.global .align 1 .b8 _ZN34_INTERNAL_a7a1f51d_4_k_cu_a112eaa84cuda3std3__45__cpo5beginE[1];
.global .align 1 .b8 _ZN34_INTERNAL_a7a1f51d_4_k_cu_a112eaa84cuda3std3__45__cpo3endE[1];
.global .align 1 .b8 _ZN34_INTERNAL_a7a1f51d_4_k_cu_a112eaa84cuda3std3__45__cpo6cbeginE[1];
.global .align 1 .b8 _ZN34_INTERNAL_a7a1f51d_4_k_cu_a112eaa84cuda3std3__45__cpo4cendE[1];
.global .align 1 .b8 _ZN34_INTERNAL_a7a1f51d_4_k_cu_a112eaa84cuda3std3__45__cpo6rbeginE[1];
.global .align 1 .b8 _ZN34_INTERNAL_a7a1f51d_4_k_cu_a112eaa84cuda3std3__45__cpo4rendE[1];
.global .align 1 .b8 _ZN34_INTERNAL_a7a1f51d_4_k_cu_a112eaa84cuda3std3__45__cpo7crbeginE[1];
.global .align 1 .b8 _ZN34_INTERNAL_a7a1f51d_4_k_cu_a112eaa84cuda3std3__45__cpo5crendE[1];
.global .align 1 .b8 _ZN34_INTERNAL_a7a1f51d_4_k_cu_a112eaa84cuda3std3__436_GLOBAL__N__a7a1f51d_4_k_cu_a112eaa86ignoreE[1];
.global .align 1 .b8 _ZN34_INTERNAL_a7a1f51d_4_k_cu_a112eaa84cuda3std3__419piecewise_constructE[1];
.global .align 1 .b8 _ZN34_INTERNAL_a7a1f51d_4_k_cu_a112eaa84cuda3std3__48in_placeE[1];
.global .align 1 .b8 _ZN34_INTERNAL_a7a1f51d_4_k_cu_a112eaa84cuda3std3__420unreachable_sentinelE[1];
.global .align 1 .b8 _ZN34_INTERNAL_a7a1f51d_4_k_cu_a112eaa84cuda3std6ranges3__45__cpo4swapE[1];
.global .align 1 .b8 _ZN34_INTERNAL_a7a1f51d_4_k_cu_a112eaa84cuda3std6ranges3__45__cpo9iter_moveE[1];
.global .align 1 .b8 _ZN34_INTERNAL_a7a1f51d_4_k_cu_a112eaa84cuda3std6ranges3__45__cpo5beginE[1];
.global .align 1 .b8 _ZN34_INTERNAL_a7a1f51d_4_k_cu_a112eaa84cuda3std6ranges3__45__cpo3endE[1];
.global .align 1 .b8 _ZN34_INTERNAL_a7a1f51d_4_k_cu_a112eaa84cuda3std6ranges3__45__cpo6cbeginE[1];
.global .align 1 .b8 _ZN34_INTERNAL_a7a1f51d_4_k_cu_a112eaa84cuda3std6ranges3__45__cpo4cendE[1];
.global .align 1 .b8 _ZN34_INTERNAL_a7a1f51d_4_k_cu_a112eaa84cuda3std6ranges3__45__cpo7advanceE[1];
.global .align 1 .b8 _ZN34_INTERNAL_a7a1f51d_4_k_cu_a112eaa84cuda3std6ranges3__45__cpo9iter_swapE[1];
.global .align 1 .b8 _ZN34_INTERNAL_a7a1f51d_4_k_cu_a112eaa84cuda3std6ranges3__45__cpo4nextE[1];
.global .align 1 .b8 _ZN34_INTERNAL_a7a1f51d_4_k_cu_a112eaa84cuda3std6ranges3__45__cpo4prevE[1];
.global .align 1 .b8 _ZN34_INTERNAL_a7a1f51d_4_k_cu_a112eaa84cuda3std6ranges3__45__cpo4dataE[1];
.global .align 1 .b8 _ZN34_INTERNAL_a7a1f51d_4_k_cu_a112eaa84cuda3std6ranges3__45__cpo5cdataE[1];
.global .align 1 .b8 _ZN34_INTERNAL_a7a1f51d_4_k_cu_a112eaa84cuda3std6ranges3__45__cpo4sizeE[1];
.global .align 1 .b8 _ZN34_INTERNAL_a7a1f51d_4_k_cu_a112eaa84cuda3std6ranges3__45__cpo5ssizeE[1];
.global .align 1 .b8 _ZN34_INTERNAL_a7a1f51d_4_k_cu_a112eaa84cuda3std6ranges3__45__cpo8distanceE[1];
.global .align 1 .b8 _ZN34_INTERNAL_a7a1f51d_4_k_cu_a112eaa86thrust24THRUST_300001_SM_1000_NS6system6detail10sequential3seqE[1];
.global .align 8 .b8 __cudart_i2opi_d[144] = {8, 93, 141, 31, 177, 95, 251, 107, 234, 146, 82, 138, 247, 57, 7, 61, 123, 241, 229, 235, 199, 186, 39, 117, 45, 234, 95, 158, 102, 63, 70, 79, 183, 9, 203, 39, 207, 126, 54, 109, 31, 109, 10, 90, 139, 17, 47, 239, 15, 152, 5, 222, 255, 151, 248, 31, 59, 40, 249, 189, 139, 95, 132, 156, 244, 57, 83, 131, 57, 214, 145, 57, 65, 126, 95, 180, 38, 112, 156, 233, 132, 68, 187, 46, 245, 53, 130, 232, 62, 167, 41, 177, 28, 235, 29, 254, 28, 146, 209, 9, 234, 46, 73, 6, 224, 210, 77, 66, 58, 110, 36, 183, 97, 197, 187, 222, 171, 99, 81, 254, 65, 144, 67, 60, 153, 149, 98, 219, 192, 221, 52, 245, 209, 87, 39, 252, 41, 21, 68, 78, 110, 131, 249, 162};
.global .align 16 .b8 __cudart_sin_cos_coeffs[128] = {70, 210, 176, 44, 241, 229, 90, 190, 146, 227, 172, 105, 227, 29, 199, 62, 161, 98, 219, 25, 160, 1, 42, 191, 24, 8, 17, 17, 17, 17, 129, 63, 84, 85, 85, 85, 85, 85, 197, 191, 0, 0, 0, 0, 0, 0, 0, 0, 0, 0, 0, 0, 0, 0, 0, 0, 100, 129, 253, 32, 131, 255, 168, 189, 40, 133, 239, 193, 167, 238, 33, 62, 217, 230, 6, 142, 79, 126, 146, 190, 233, 188, 221, 25, 160, 1, 250, 62, 71, 93, 193, 22, 108, 193, 86, 191, 81, 85, 85, 85, 85, 85, 165, 63, 0, 0, 0, 0, 0, 0, 224, 191, 0, 0, 0, 0, 0, 0, 240, 63};

.visible .entry _ZN6device21density_cubic_quinticEPN6thrust24THRUST_300001_SM_1000_NS7complexIdEEPKS3_PKdddjj(
	.param .u64 .ptr .align 1 _ZN6device21density_cubic_quinticEPN6thrust24THRUST_300001_SM_1000_NS7complexIdEEPKS3_PKdddjj_param_0,
	.param .u64 .ptr .align 1 _ZN6device21density_cubic_quinticEPN6thrust24THRUST_300001_SM_1000_NS7complexIdEEPKS3_PKdddjj_param_1,
	.param .u64 .ptr .align 1 _ZN6device21density_cubic_quinticEPN6thrust24THRUST_300001_SM_1000_NS7complexIdEEPKS3_PKdddjj_param_2,
	.param .f64 _ZN6device21density_cubic_quinticEPN6thrust24THRUST_300001_SM_1000_NS7complexIdEEPKS3_PKdddjj_param_3,
	.param .f64 _ZN6device21density_cubic_quinticEPN6thrust24THRUST_300001_SM_1000_NS7complexIdEEPKS3_PKdddjj_param_4,
	.param .u32 _ZN6device21density_cubic_quinticEPN6thrust24THRUST_300001_SM_1000_NS7complexIdEEPKS3_PKdddjj_param_5,
	.param .u32 _ZN6device21density_cubic_quinticEPN6thrust24THRUST_300001_SM_1000_NS7complexIdEEPKS3_PKdddjj_param_6
)
{
	.reg .pred 	%p<4>;
	.reg .b32 	%r<14>;
	.reg .b64 	%rd<12>;
	.reg .b64 	%fd<13>;

	ld.param.u64 	%rd1, [_ZN6device21density_cubic_quinticEPN6thrust24THRUST_300001_SM_1000_NS7complexIdEEPKS3_PKdddjj_param_0];
	ld.param.u64 	%rd2, [_ZN6device21density_cubic_quinticEPN6thrust24THRUST_300001_SM_1000_NS7complexIdEEPKS3_PKdddjj_param_1];
	ld.param.u64 	%rd3, [_ZN6device21density_cubic_quinticEPN6thrust24THRUST_300001_SM_1000_NS7complexIdEEPKS3_PKdddjj_param_2];
	ld.param.f64 	%fd1, [_ZN6device21density_cubic_quinticEPN6thrust24THRUST_300001_SM_1000_NS7complexIdEEPKS3_PKdddjj_param_3];
	ld.param.f64 	%fd2, [_ZN6device21density_cubic_quinticEPN6thrust24THRUST_300001_SM_1000_NS7complexIdEEPKS3_PKdddjj_param_4];
	ld.param.u32 	%r3, [_ZN6device21density_cubic_quinticEPN6thrust24THRUST_300001_SM_1000_NS7complexIdEEPKS3_PKdddjj_param_5];
	ld.param.u32 	%r4, [_ZN6device21density_cubic_quinticEPN6thrust24THRUST_300001_SM_1000_NS7complexIdEEPKS3_PKdddjj_param_6];
	mov.u32 	%r6, %ctaid.x;
	mov.u32 	%r7, %ntid.x;
	mov.u32 	%r8, %tid.x;
	mad.lo.s32 	%r1, %r6, %r7, %r8;
	mov.u32 	%r9, %ctaid.y;
	mov.u32 	%r10, %ntid.y;
	mov.u32 	%r11, %tid.y;
	mad.lo.s32 	%r12, %r9, %r10, %r11;
	setp.ge.u32 	%p1, %r1, %r3;
	setp.ge.u32 	%p2, %r12, %r4;
	or.pred  	%p3, %p1, %p2;
	@%p3 bra 	$L__BB0_2;
	cvta.to.global.u64 	%rd4, %rd2;
	cvta.to.global.u64 	%rd5, %rd3;
	cvta.to.global.u64 	%rd6, %rd1;
	mad.lo.s32 	%r13, %r3, %r12, %r1;
	mul.wide.u32 	%rd7, %r13, 16;
	add.s64 	%rd8, %rd4, %rd7;
	ld.global.v2.f64 	{%fd3, %fd4}, [%rd8];
	mul.f64 	%fd5, %fd4, %fd4;
	fma.rn.f64 	%fd6, %fd3, %fd3, %fd5;
	mul.wide.u32 	%rd9, %r13, 8;
	add.s64 	%rd10, %rd5, %rd9;
	ld.global.f64 	%fd7, [%rd10];
	mul.f64 	%fd8, %fd2, %fd6;
	mul.f64 	%fd9, %fd6, %fd8;
	fma.rn.f64 	%fd10, %fd1, %fd6, %fd9;
	mul.f64 	%fd11, %fd7, %fd10;
	add.s64 	%rd11, %rd6, %rd7;
	mov.f64 	%fd12, 0d0000000000000000;
	st.global.v2.f64 	[%rd11], {%fd11, %fd12};
$L__BB0_2:
	ret;

}
	// .globl	_ZN6device25nonlin_part_cubic_quinticEPN6thrust24THRUST_300001_SM_1000_NS7complexIdEEPKS3_S6_S3_jj
.visible .entry _ZN6device25nonlin_part_cubic_quinticEPN6thrust24THRUST_300001_SM_1000_NS7complexIdEEPKS3_S6_S3_jj(
	.param .u64 .ptr .align 1 _ZN6device25nonlin_part_cubic_quinticEPN6thrust24THRUST_300001_SM_1000_NS7complexIdEEPKS3_S6_S3_jj_param_0,
	.param .u64 .ptr .align 1 _ZN6device25nonlin_part_cubic_quinticEPN6thrust24THRUST_300001_SM_1000_NS7complexIdEEPKS3_S6_S3_jj_param_1,
	.param .u64 .ptr .align 1 _ZN6device25nonlin_part_cubic_quinticEPN6thrust24THRUST_300001_SM_1000_NS7complexIdEEPKS3_S6_S3_jj_param_2,
	.param .align 16 .b8 _ZN6device25nonlin_part_cubic_quinticEPN6thrust24THRUST_300001_SM_1000_NS7complexIdEEPKS3_S6_S3_jj_param_3[16],
	.param .u32 _ZN6device25nonlin_part_cubic_quinticEPN6thrust24THRUST_300001_SM_1000_NS7complexIdEEPKS3_S6_S3_jj_param_4,
	.param .u32 _ZN6device25nonlin_part_cubic_quinticEPN6thrust24THRUST_300001_SM_1000_NS7complexIdEEPKS3_S6_S3_jj_param_5
)
{
	.reg .pred 	%p<45>;
	.reg .b16 	%rs<5>;
	.reg .b32 	%r<145>;
	.reg .b32 	%f<7>;
	.reg .b64 	%rd<42>;
	.reg .b64 	%fd<302>;

	ld.param.u64 	%rd2, [_ZN6device25nonlin_part_cubic_quinticEPN6thrust24THRUST_300001_SM_1000_NS7complexIdEEPKS3_S6_S3_jj_param_0];
	ld.param.u64 	%rd3, [_ZN6device25nonlin_part_cubic_quinticEPN6thrust24THRUST_300001_SM_1000_NS7complexIdEEPKS3_S6_S3_jj_param_1];
	ld.param.u64 	%rd4, [_ZN6device25nonlin_part_cubic_quinticEPN6thrust24THRUST_300001_SM_1000_NS7complexIdEEPKS3_S6_S3_jj_param_2];
	ld.param.v2.f64 	{%fd60, %fd61}, [_ZN6device25nonlin_part_cubic_quinticEPN6thrust24THRUST_300001_SM_1000_NS7complexIdEEPKS3_S6_S3_jj_param_3];
	ld.param.u32 	%r42, [_ZN6device25nonlin_part_cubic_quinticEPN6thrust24THRUST_300001_SM_1000_NS7complexIdEEPKS3_S6_S3_jj_param_4];
	ld.param.u32 	%r43, [_ZN6device25nonlin_part_cubic_quinticEPN6thrust24THRUST_300001_SM_1000_NS7complexIdEEPKS3_S6_S3_jj_param_5];
	mov.u32 	%r45, %ctaid.x;
	mov.u32 	%r46, %ntid.x;
	mov.u32 	%r47, %tid.x;
	mad.lo.s32 	%r1, %r45, %r46, %r47;
	mov.u32 	%r48, %ctaid.y;
	mov.u32 	%r49, %ntid.y;
	mov.u32 	%r50, %tid.y;
	mad.lo.s32 	%r51, %r48, %r49, %r50;
	setp.ge.u32 	%p1, %r1, %r42;
	setp.ge.u32 	%p2, %r51, %r43;
	or.pred  	%p3, %p1, %p2;
	@%p3 bra 	$L__BB1_48;
	cvta.to.global.u64 	%rd5, %rd4;
	cvta.to.global.u64 	%rd6, %rd3;
	mad.lo.s32 	%r3, %r42, %r51, %r1;
	mul.wide.u32 	%rd7, %r3, 16;
	add.s64 	%rd8, %rd5, %rd7;
	ld.global.v2.f64 	{%fd62, %fd63}, [%rd8];
	add.s64 	%rd1, %rd6, %rd7;
	mul.f64 	%fd64, %fd60, %fd62;
	mul.f64 	%fd65, %fd61, %fd63;
	sub.f64 	%fd1, %fd64, %fd65;
	mul.f64 	%fd66, %fd60, %fd63;
	fma.rn.f64 	%fd301, %fd61, %fd62, %fd66;
	mov.b64 	%rd9, %fd301;
	mov.b64 	{%r52, %r53}, %rd9;
	and.b32  	%r4, %r53, 2147483647;
	or.b32  	%r54, %r4, %r52;
	setp.ne.s32 	%p4, %r54, 0;
	@%p4 bra 	$L__BB1_5;
	fma.rn.f64 	%fd263, %fd1, 0d3FF71547652B82FE, 0d4338000000000000;
	{
	.reg .b32 %temp; 
	mov.b64 	{%r5, %temp}, %fd263;
	}
	mov.f64 	%fd264, 0dC338000000000000;
	add.rn.f64 	%fd265, %fd263, %fd264;
	fma.rn.f64 	%fd266, %fd265, 0dBFE62E42FEFA39EF, %fd1;
	fma.rn.f64 	%fd267, %fd265, 0dBC7ABC9E3B39803F, %fd266;
	fma.rn.f64 	%fd268, %fd267, 0d3E5ADE1569CE2BDF, 0d3E928AF3FCA213EA;
	fma.rn.f64 	%fd269, %fd268, %fd267, 0d3EC71DEE62401315;
	fma.rn.f64 	%fd270, %fd269, %fd267, 0d3EFA01997C89EB71;
	fma.rn.f64 	%fd271, %fd270, %fd267, 0d3F2A01A014761F65;
	fma.rn.f64 	%fd272, %fd271, %fd267, 0d3F56C16C1852B7AF;
	fma.rn.f64 	%fd273, %fd272, %fd267, 0d3F81111111122322;
	fma.rn.f64 	%fd274, %fd273, %fd267, 0d3FA55555555502A1;
	fma.rn.f64 	%fd275, %fd274, %fd267, 0d3FC5555555555511;
	fma.rn.f64 	%fd276, %fd275, %fd267, 0d3FE000000000000B;
	fma.rn.f64 	%fd277, %fd276, %fd267, 0d3FF0000000000000;
	fma.rn.f64 	%fd278, %fd277, %fd267, 0d3FF0000000000000;
	{
	.reg .b32 %temp; 
	mov.b64 	{%r6, %temp}, %fd278;
	}
	{
	.reg .b32 %temp; 
	mov.b64 	{%temp, %r7}, %fd278;
	}
	shl.b32 	%r124, %r5, 20;
	add.s32 	%r125, %r124, %r7;
	mov.b64 	%fd300, {%r6, %r125};
	{
	.reg .b32 %temp; 
	mov.b64 	{%temp, %r126}, %fd1;
	}
	mov.b32 	%f6, %r126;
	abs.f32 	%f1, %f6;
	setp.lt.f32 	%p42, %f1, 0f4086232B;
	@%p42 bra 	$L__BB1_47;
	setp.lt.f64 	%p43, %fd1, 0d0000000000000000;
	add.f64 	%fd279, %fd1, 0d7FF0000000000000;
	selp.f64 	%fd300, 0d0000000000000000, %fd279, %p43;
	setp.geu.f32 	%p44, %f1, 0f40874800;
	@%p44 bra 	$L__BB1_47;
	shr.u32 	%r127, %r5, 31;
	add.s32 	%r128, %r5, %r127;
	shr.s32 	%r129, %r128, 1;
	shl.b32 	%r130, %r129, 20;
	add.s32 	%r131, %r7, %r130;
	mov.b64 	%fd280, {%r6, %r131};
	sub.s32 	%r132, %r5, %r129;
	shl.b32 	%r133, %r132, 20;
	add.s32 	%r134, %r133, 1072693248;
	mov.b32 	%r135, 0;
	mov.b64 	%fd281, {%r135, %r134};
	mul.f64 	%fd300, %fd281, %fd280;
	bra.uni 	$L__BB1_47;
$L__BB1_5:
	mov.b64 	%rd10, %fd1;
	mov.b64 	{%r9, %r8}, %rd10;
	and.b32  	%r10, %r8, 2147483647;
	or.b32  	%r55, %r10, %r9;
	setp.ne.s32 	%p5, %r55, 0;
	@%p5 bra 	$L__BB1_16;
	abs.f64 	%fd6, %fd301;
	setp.neu.f64 	%p34, %fd6, 0d7FF0000000000000;
	@%p34 bra 	$L__BB1_8;
	mov.f64 	%fd218, 0d0000000000000000;
	mul.rn.f64 	%fd290, %fd301, %fd218;
	mov.b32 	%r137, 1;
	bra.uni 	$L__BB1_11;
$L__BB1_8:
	mul.f64 	%fd213, %fd301, 0d3FE45F306DC9C883;
	cvt.rni.s32.f64 	%r136, %fd213;
	cvt.rn.f64.s32 	%fd214, %r136;
	fma.rn.f64 	%fd215, %fd214, 0dBFF921FB54442D18, %fd301;
	fma.rn.f64 	%fd216, %fd214, 0dBC91A62633145C00, %fd215;
	fma.rn.f64 	%fd290, %fd214, 0dB97B839A252049C0, %fd216;
	setp.ltu.f64 	%p35, %fd6, 0d41E0000000000000;
	@%p35 bra 	$L__BB1_10;
	{ // callseq 4, 0
	.param .b64 param0;
	st.param.f64 	[param0], %fd301;
	.param .align 16 .b8 retval0[16];
	call.uni (retval0), 
	__internal_trig_reduction_slowpathd, 
	(
	param0
	);
	ld.param.f64 	%fd290, [retval0];
	ld.param.b32 	%r136, [retval0+8];
	} // callseq 4
$L__BB1_10:
	add.s32 	%r137, %r136, 1;
$L__BB1_11:
	setp.neu.f64 	%p36, %fd6, 0d7FF0000000000000;
	shl.b32 	%r116, %r137, 6;
	cvt.u64.u32 	%rd31, %r116;
	and.b64  	%rd32, %rd31, 64;
	mov.u64 	%rd33, __cudart_sin_cos_coeffs;
	add.s64 	%rd34, %rd33, %rd32;
	mul.rn.f64 	%fd219, %fd290, %fd290;
	and.b32  	%r117, %r137, 1;
	setp.eq.b32 	%p37, %r117, 1;
	selp.f64 	%fd220, 0dBDA8FF8320FD8164, 0d3DE5DB65F9785EBA, %p37;
	ld.global.nc.v2.f64 	{%fd221, %fd222}, [%rd34];
	fma.rn.f64 	%fd223, %fd220, %fd219, %fd221;
	fma.rn.f64 	%fd224, %fd223, %fd219, %fd222;
	ld.global.nc.v2.f64 	{%fd225, %fd226}, [%rd34+16];
	fma.rn.f64 	%fd227, %fd224, %fd219, %fd225;
	fma.rn.f64 	%fd228, %fd227, %fd219, %fd226;
	ld.global.nc.v2.f64 	{%fd229, %fd230}, [%rd34+32];
	fma.rn.f64 	%fd231, %fd228, %fd219, %fd229;
	fma.rn.f64 	%fd232, %fd231, %fd219, %fd230;
	fma.rn.f64 	%fd233, %fd232, %fd290, %fd290;
	fma.rn.f64 	%fd234, %fd232, %fd219, 0d3FF0000000000000;
	selp.f64 	%fd235, %fd234, %fd233, %p37;
	and.b32  	%r118, %r137, 2;
	setp.eq.s32 	%p38, %r118, 0;
	mov.f64 	%fd236, 0d0000000000000000;
	sub.f64 	%fd237, %fd236, %fd235;
	selp.f64 	%fd300, %fd235, %fd237, %p38;
	@%p36 bra 	$L__BB1_13;
	mov.f64 	%fd243, 0d0000000000000000;
	mul.rn.f64 	%fd291, %fd301, %fd243;
	mov.b32 	%r138, 0;
	bra.uni 	$L__BB1_15;
$L__BB1_13:
	mul.f64 	%fd238, %fd301, 0d3FE45F306DC9C883;
	cvt.rni.s32.f64 	%r138, %fd238;
	cvt.rn.f64.s32 	%fd239, %r138;
	fma.rn.f64 	%fd240, %fd239, 0dBFF921FB54442D18, %fd301;
	fma.rn.f64 	%fd241, %fd239, 0dBC91A62633145C00, %fd240;
	fma.rn.f64 	%fd291, %fd239, 0dB97B839A252049C0, %fd241;
	setp.ltu.f64 	%p39, %fd6, 0d41E0000000000000;
	@%p39 bra 	$L__BB1_15;
	{ // callseq 5, 0
	.param .b64 param0;
	st.param.f64 	[param0], %fd301;
	.param .align 16 .b8 retval0[16];
	call.uni (retval0), 
	__internal_trig_reduction_slowpathd, 
	(
	param0
	);
	ld.param.f64 	%fd291, [retval0];
	ld.param.b32 	%r138, [retval0+8];
	} // callseq 5
$L__BB1_15:
	shl.b32 	%r121, %r138, 6;
	cvt.u64.u32 	%rd35, %r121;
	and.b64  	%rd36, %rd35, 64;
	add.s64 	%rd38, %rd33, %rd36;
	mul.rn.f64 	%fd244, %fd291, %fd291;
	and.b32  	%r122, %r138, 1;
	setp.eq.b32 	%p40, %r122, 1;
	selp.f64 	%fd245, 0dBDA8FF8320FD8164, 0d3DE5DB65F9785EBA, %p40;
	ld.global.nc.v2.f64 	{%fd246, %fd247}, [%rd38];
	fma.rn.f64 	%fd248, %fd245, %fd244, %fd246;
	fma.rn.f64 	%fd249, %fd248, %fd244, %fd247;
	ld.global.nc.v2.f64 	{%fd250, %fd251}, [%rd38+16];
	fma.rn.f64 	%fd252, %fd249, %fd244, %fd250;
	fma.rn.f64 	%fd253, %fd252, %fd244, %fd251;
	ld.global.nc.v2.f64 	{%fd254, %fd255}, [%rd38+32];
	fma.rn.f64 	%fd256, %fd253, %fd244, %fd254;
	fma.rn.f64 	%fd257, %fd256, %fd244, %fd255;
	fma.rn.f64 	%fd258, %fd257, %fd291, %fd291;
	fma.rn.f64 	%fd259, %fd257, %fd244, 0d3FF0000000000000;
	selp.f64 	%fd260, %fd259, %fd258, %p40;
	and.b32  	%r123, %r138, 2;
	setp.eq.s32 	%p41, %r123, 0;
	mov.f64 	%fd261, 0d0000000000000000;
	sub.f64 	%fd262, %fd261, %fd260;
	selp.f64 	%fd301, %fd260, %fd262, %p41;
	bra.uni 	$L__BB1_47;
$L__BB1_16:
	setp.lt.u32 	%p6, %r4, 2146435072;
	@%p6 bra 	$L__BB1_20;
	setp.eq.s32 	%p30, %r9, 0;
	setp.eq.s32 	%p31, %r10, 2146435072;
	and.pred  	%p32, %p30, %p31;
	@%p32 bra 	$L__BB1_19;
	sub.f64 	%fd300, %fd301, %fd301;
	mov.f64 	%fd301, %fd300;
	bra.uni 	$L__BB1_47;
$L__BB1_19:
	setp.gt.s32 	%p33, %r8, -1;
	sub.f64 	%fd212, %fd301, %fd301;
	selp.f64 	%fd300, %fd1, 0d0000000000000000, %p33;
	selp.f64 	%fd301, %fd212, 0d0000000000000000, %p33;
	bra.uni 	$L__BB1_47;
$L__BB1_20:
	add.s32 	%r56, %r8, -1082535490;
	setp.gt.u32 	%p7, %r56, 1084066;
	@%p7 bra 	$L__BB1_34;
	add.f64 	%fd21, %fd1, 0dC0937BE319BA0DA4;
	fma.rn.f64 	%fd137, %fd21, 0d3FF71547652B82FE, 0d4338000000000000;
	{
	.reg .b32 %temp; 
	mov.b64 	{%r19, %temp}, %fd137;
	}
	mov.f64 	%fd138, 0dC338000000000000;
	add.rn.f64 	%fd139, %fd137, %fd138;
	fma.rn.f64 	%fd140, %fd139, 0dBFE62E42FEFA39EF, %fd21;
	fma.rn.f64 	%fd141, %fd139, 0dBC7ABC9E3B39803F, %fd140;
	fma.rn.f64 	%fd142, %fd141, 0d3E5ADE1569CE2BDF, 0d3E928AF3FCA213EA;
	fma.rn.f64 	%fd143, %fd142, %fd141, 0d3EC71DEE62401315;
	fma.rn.f64 	%fd144, %fd143, %fd141, 0d3EFA01997C89EB71;
	fma.rn.f64 	%fd145, %fd144, %fd141, 0d3F2A01A014761F65;
	fma.rn.f64 	%fd146, %fd145, %fd141, 0d3F56C16C1852B7AF;
	fma.rn.f64 	%fd147, %fd146, %fd141, 0d3F81111111122322;
	fma.rn.f64 	%fd148, %fd147, %fd141, 0d3FA55555555502A1;
	fma.rn.f64 	%fd149, %fd148, %fd141, 0d3FC5555555555511;
	fma.rn.f64 	%fd150, %fd149, %fd141, 0d3FE000000000000B;
	fma.rn.f64 	%fd151, %fd150, %fd141, 0d3FF0000000000000;
	fma.rn.f64 	%fd152, %fd151, %fd141, 0d3FF0000000000000;
	{
	.reg .b32 %temp; 
	mov.b64 	{%r20, %temp}, %fd152;
	}
	{
	.reg .b32 %temp; 
	mov.b64 	{%temp, %r21}, %fd152;
	}
	shl.b32 	%r79, %r19, 20;
	add.s32 	%r80, %r79, %r21;
	mov.b64 	%fd292, {%r20, %r80};
	{
	.reg .b32 %temp; 
	mov.b64 	{%temp, %r81}, %fd21;
	}
	mov.b32 	%f5, %r81;
	abs.f32 	%f2, %f5;
	setp.lt.f32 	%p19, %f2, 0f4086232B;
	@%p19 bra 	$L__BB1_24;
	setp.lt.f64 	%p20, %fd21, 0d0000000000000000;
	add.f64 	%fd153, %fd21, 0d7FF0000000000000;
	selp.f64 	%fd292, 0d0000000000000000, %fd153, %p20;
	setp.geu.f32 	%p21, %f2, 0f40874800;
	@%p21 bra 	$L__BB1_24;
	shr.u32 	%r82, %r19, 31;
	add.s32 	%r83, %r19, %r82;
	shr.s32 	%r84, %r83, 1;
	shl.b32 	%r85, %r84, 20;
	add.s32 	%r86, %r21, %r85;
	mov.b64 	%fd154, {%r20, %r86};
	sub.s32 	%r87, %r19, %r84;
	shl.b32 	%r88, %r87, 20;
	add.s32 	%r89, %r88, 1072693248;
	mov.b32 	%r90, 0;
	mov.b64 	%fd155, {%r90, %r89};
	mul.f64 	%fd292, %fd155, %fd154;
$L__BB1_24:
	mov.b64 	%rd19, %fd292;
	mov.b64 	{%r91, %r92}, %rd19;
	shr.u32 	%r93, %r92, 20;
	add.s32 	%r94, %r93, -247;
	and.b32  	%r95, %r92, 1048575;
	or.b32  	%r96, %r95, 2145386496;
	mov.b64 	%rd20, {%r91, %r96};
	mov.b64 	%fd26, %rd20;
	cvt.u16.u32 	%rs1, %r94;
	shr.u16 	%rs2, %rs1, 15;
	add.s16 	%rs3, %rs1, %rs2;
	shr.s16 	%rs4, %rs3, 1;
	cvt.s32.s16 	%r97, %rs4;
	shl.b32 	%r98, %r97, 20;
	add.s32 	%r99, %r98, 1072693248;
	mov.b32 	%r100, 0;
	mov.b64 	%rd21, {%r100, %r99};
	mov.b64 	%fd27, %rd21;
	sub.s32 	%r101, %r94, %r97;
	shl.b32 	%r102, %r101, 20;
	add.s32 	%r22, %r102, 1072693248;
	abs.f64 	%fd28, %fd301;
	setp.neu.f64 	%p22, %fd28, 0d7FF0000000000000;
	@%p22 bra 	$L__BB1_26;
	mov.f64 	%fd161, 0d0000000000000000;
	mul.rn.f64 	%fd294, %fd301, %fd161;
	mov.b32 	%r140, 1;
	bra.uni 	$L__BB1_29;
$L__BB1_26:
	mul.f64 	%fd156, %fd301, 0d3FE45F306DC9C883;
	cvt.rni.s32.f64 	%r139, %fd156;
	cvt.rn.f64.s32 	%fd157, %r139;
	fma.rn.f64 	%fd158, %fd157, 0dBFF921FB54442D18, %fd301;
	fma.rn.f64 	%fd159, %fd157, 0dBC91A62633145C00, %fd158;
	fma.rn.f64 	%fd294, %fd157, 0dB97B839A252049C0, %fd159;
	setp.ltu.f64 	%p23, %fd28, 0d41E0000000000000;
	@%p23 bra 	$L__BB1_28;
	{ // callseq 2, 0
	.param .b64 param0;
	st.param.f64 	[param0], %fd301;
	.param .align 16 .b8 retval0[16];
	call.uni (retval0), 
	__internal_trig_reduction_slowpathd, 
	(
	param0
	);
	ld.param.f64 	%fd294, [retval0];
	ld.param.b32 	%r139, [retval0+8];
	} // callseq 2
$L__BB1_28:
	add.s32 	%r140, %r139, 1;
$L__BB1_29:
	setp.neu.f64 	%p24, %fd28, 0d7FF0000000000000;
	shl.b32 	%r105, %r140, 6;
	cvt.u64.u32 	%rd22, %r105;
	and.b64  	%rd23, %rd22, 64;
	mov.u64 	%rd24, __cudart_sin_cos_coeffs;
	add.s64 	%rd25, %rd24, %rd23;
	mul.rn.f64 	%fd162, %fd294, %fd294;
	and.b32  	%r106, %r140, 1;
	setp.eq.b32 	%p25, %r106, 1;
	selp.f64 	%fd163, 0dBDA8FF8320FD8164, 0d3DE5DB65F9785EBA, %p25;
	ld.global.nc.v2.f64 	{%fd164, %fd165}, [%rd25];
	fma.rn.f64 	%fd166, %fd163, %fd162, %fd164;
	fma.rn.f64 	%fd167, %fd166, %fd162, %fd165;
	ld.global.nc.v2.f64 	{%fd168, %fd169}, [%rd25+16];
	fma.rn.f64 	%fd170, %fd167, %fd162, %fd168;
	fma.rn.f64 	%fd171, %fd170, %fd162, %fd169;
	ld.global.nc.v2.f64 	{%fd172, %fd173}, [%rd25+32];
	fma.rn.f64 	%fd174, %fd171, %fd162, %fd172;
	fma.rn.f64 	%fd175, %fd174, %fd162, %fd173;
	fma.rn.f64 	%fd176, %fd175, %fd294, %fd294;
	fma.rn.f64 	%fd177, %fd175, %fd162, 0d3FF0000000000000;
	selp.f64 	%fd178, %fd177, %fd176, %p25;
	and.b32  	%r107, %r140, 2;
	setp.eq.s32 	%p26, %r107, 0;
	mov.f64 	%fd179, 0d0000000000000000;
	sub.f64 	%fd180, %fd179, %fd178;
	selp.f64 	%fd181, %fd178, %fd180, %p26;
	mul.f64 	%fd182, %fd181, %fd26;
	mul.f64 	%fd34, %fd182, %fd27;
	@%p24 bra 	$L__BB1_31;
	mov.f64 	%fd188, 0d0000000000000000;
	mul.rn.f64 	%fd295, %fd301, %fd188;
	mov.b32 	%r141, 0;
	bra.uni 	$L__BB1_33;
$L__BB1_31:
	mul.f64 	%fd183, %fd301, 0d3FE45F306DC9C883;
	cvt.rni.s32.f64 	%r141, %fd183;
	cvt.rn.f64.s32 	%fd184, %r141;
	fma.rn.f64 	%fd185, %fd184, 0dBFF921FB54442D18, %fd301;
	fma.rn.f64 	%fd186, %fd184, 0dBC91A62633145C00, %fd185;
	fma.rn.f64 	%fd295, %fd184, 0dB97B839A252049C0, %fd186;
	setp.ltu.f64 	%p27, %fd28, 0d41E0000000000000;
	@%p27 bra 	$L__BB1_33;
	{ // callseq 3, 0
	.param .b64 param0;
	st.param.f64 	[param0], %fd301;
	.param .align 16 .b8 retval0[16];
	call.uni (retval0), 
	__internal_trig_reduction_slowpathd, 
	(
	param0
	);
	ld.param.f64 	%fd295, [retval0];
	ld.param.b32 	%r141, [retval0+8];
	} // callseq 3
$L__BB1_33:
	mov.b32 	%r110, 0;
	mov.b64 	%rd26, {%r110, %r22};
	mov.b64 	%fd189, %rd26;
	shl.b32 	%r111, %r141, 6;
	cvt.u64.u32 	%rd27, %r111;
	and.b64  	%rd28, %rd27, 64;
	add.s64 	%rd30, %rd24, %rd28;
	mul.rn.f64 	%fd190, %fd295, %fd295;
	and.b32  	%r112, %r141, 1;
	setp.eq.b32 	%p28, %r112, 1;
	selp.f64 	%fd191, 0dBDA8FF8320FD8164, 0d3DE5DB65F9785EBA, %p28;
	ld.global.nc.v2.f64 	{%fd192, %fd193}, [%rd30];
	fma.rn.f64 	%fd194, %fd191, %fd190, %fd192;
	fma.rn.f64 	%fd195, %fd194, %fd190, %fd193;
	ld.global.nc.v2.f64 	{%fd196, %fd197}, [%rd30+16];
	fma.rn.f64 	%fd198, %fd195, %fd190, %fd196;
	fma.rn.f64 	%fd199, %fd198, %fd190, %fd197;
	ld.global.nc.v2.f64 	{%fd200, %fd201}, [%rd30+32];
	fma.rn.f64 	%fd202, %fd199, %fd190, %fd200;
	fma.rn.f64 	%fd203, %fd202, %fd190, %fd201;
	fma.rn.f64 	%fd204, %fd203, %fd295, %fd295;
	fma.rn.f64 	%fd205, %fd203, %fd190, 0d3FF0000000000000;
	selp.f64 	%fd206, %fd205, %fd204, %p28;
	and.b32  	%r113, %r141, 2;
	setp.eq.s32 	%p29, %r113, 0;
	mov.f64 	%fd207, 0d0000000000000000;
	sub.f64 	%fd208, %fd207, %fd206;
	selp.f64 	%fd209, %fd206, %fd208, %p29;
	mul.f64 	%fd210, %fd209, %fd26;
	mul.f64 	%fd211, %fd210, %fd27;
	mul.f64 	%fd301, %fd211, %fd189;
	mul.f64 	%fd300, %fd34, %fd189;
	bra.uni 	$L__BB1_47;
$L__BB1_34:
	fma.rn.f64 	%fd67, %fd1, 0d3FF71547652B82FE, 0d4338000000000000;
	{
	.reg .b32 %temp; 
	mov.b64 	{%r31, %temp}, %fd67;
	}
	mov.f64 	%fd68, 0dC338000000000000;
	add.rn.f64 	%fd69, %fd67, %fd68;
	fma.rn.f64 	%fd70, %fd69, 0dBFE62E42FEFA39EF, %fd1;
	fma.rn.f64 	%fd71, %fd69, 0dBC7ABC9E3B39803F, %fd70;
	fma.rn.f64 	%fd72, %fd71, 0d3E5ADE1569CE2BDF, 0d3E928AF3FCA213EA;
	fma.rn.f64 	%fd73, %fd72, %fd71, 0d3EC71DEE62401315;
	fma.rn.f64 	%fd74, %fd73, %fd71, 0d3EFA01997C89EB71;
	fma.rn.f64 	%fd75, %fd74, %fd71, 0d3F2A01A014761F65;
	fma.rn.f64 	%fd76, %fd75, %fd71, 0d3F56C16C1852B7AF;
	fma.rn.f64 	%fd77, %fd76, %fd71, 0d3F81111111122322;
	fma.rn.f64 	%fd78, %fd77, %fd71, 0d3FA55555555502A1;
	fma.rn.f64 	%fd79, %fd78, %fd71, 0d3FC5555555555511;
	fma.rn.f64 	%fd80, %fd79, %fd71, 0d3FE000000000000B;
	fma.rn.f64 	%fd81, %fd80, %fd71, 0d3FF0000000000000;
	fma.rn.f64 	%fd82, %fd81, %fd71, 0d3FF0000000000000;
	{
	.reg .b32 %temp; 
	mov.b64 	{%r32, %temp}, %fd82;
	}
	{
	.reg .b32 %temp; 
	mov.b64 	{%temp, %r33}, %fd82;
	}
	shl.b32 	%r57, %r31, 20;
	add.s32 	%r58, %r57, %r33;
	mov.b64 	%fd296, {%r32, %r58};
	{
	.reg .b32 %temp; 
	mov.b64 	{%temp, %r59}, %fd1;
	}
	mov.b32 	%f4, %r59;
	abs.f32 	%f3, %f4;
	setp.lt.f32 	%p8, %f3, 0f4086232B;
	@%p8 bra 	$L__BB1_37;
	setp.lt.f64 	%p9, %fd1, 0d0000000000000000;
	add.f64 	%fd83, %fd1, 0d7FF0000000000000;
	selp.f64 	%fd296, 0d0000000000000000, %fd83, %p9;
	setp.geu.f32 	%p10, %f3, 0f40874800;
	@%p10 bra 	$L__BB1_37;
	shr.u32 	%r60, %r31, 31;
	add.s32 	%r61, %r31, %r60;
	shr.s32 	%r62, %r61, 1;
	shl.b32 	%r63, %r62, 20;
	add.s32 	%r64, %r33, %r63;
	mov.b64 	%fd84, {%r32, %r64};
	sub.s32 	%r65, %r31, %r62;
	shl.b32 	%r66, %r65, 20;
	add.s32 	%r67, %r66, 1072693248;
	mov.b32 	%r68, 0;
	mov.b64 	%fd85, {%r68, %r67};
	mul.f64 	%fd296, %fd85, %fd84;
$L__BB1_37:
	abs.f64 	%fd45, %fd301;
	setp.neu.f64 	%p11, %fd45, 0d7FF0000000000000;
	@%p11 bra 	$L__BB1_39;
	mov.f64 	%fd91, 0d0000000000000000;
	mul.rn.f64 	%fd298, %fd301, %fd91;
	mov.b32 	%r143, 1;
	bra.uni 	$L__BB1_42;
$L__BB1_39:
	mul.f64 	%fd86, %fd301, 0d3FE45F306DC9C883;
	cvt.rni.s32.f64 	%r142, %fd86;
	cvt.rn.f64.s32 	%fd87, %r142;
	fma.rn.f64 	%fd88, %fd87, 0dBFF921FB54442D18, %fd301;
	fma.rn.f64 	%fd89, %fd87, 0dBC91A62633145C00, %fd88;
	fma.rn.f64 	%fd298, %fd87, 0dB97B839A252049C0, %fd89;
	setp.ltu.f64 	%p12, %fd45, 0d41E0000000000000;
	@%p12 bra 	$L__BB1_41;
	{ // callseq 0, 0
	.param .b64 param0;
	st.param.f64 	[param0], %fd301;
	.param .align 16 .b8 retval0[16];
	call.uni (retval0), 
	__internal_trig_reduction_slowpathd, 
	(
	param0
	);
	ld.param.f64 	%fd298, [retval0];
	ld.param.b32 	%r142, [retval0+8];
	} // callseq 0
$L__BB1_41:
	add.s32 	%r143, %r142, 1;
$L__BB1_42:
	setp.neu.f64 	%p13, %fd45, 0d7FF0000000000000;
	shl.b32 	%r71, %r143, 6;
	cvt.u64.u32 	%rd11, %r71;
	and.b64  	%rd12, %rd11, 64;
	mov.u64 	%rd13, __cudart_sin_cos_coeffs;
	add.s64 	%rd14, %rd13, %rd12;
	mul.rn.f64 	%fd92, %fd298, %fd298;
	and.b32  	%r72, %r143, 1;
	setp.eq.b32 	%p14, %r72, 1;
	selp.f64 	%fd93, 0dBDA8FF8320FD8164, 0d3DE5DB65F9785EBA, %p14;
	ld.global.nc.v2.f64 	{%fd94, %fd95}, [%rd14];
	fma.rn.f64 	%fd96, %fd93, %fd92, %fd94;
	fma.rn.f64 	%fd97, %fd96, %fd92, %fd95;
	ld.global.nc.v2.f64 	{%fd98, %fd99}, [%rd14+16];
	fma.rn.f64 	%fd100, %fd97, %fd92, %fd98;
	fma.rn.f64 	%fd101, %fd100, %fd92, %fd99;
	ld.global.nc.v2.f64 	{%fd102, %fd103}, [%rd14+32];
	fma.rn.f64 	%fd104, %fd101, %fd92, %fd102;
	fma.rn.f64 	%fd105, %fd104, %fd92, %fd103;
	fma.rn.f64 	%fd106, %fd105, %fd298, %fd298;
	fma.rn.f64 	%fd107, %fd105, %fd92, 0d3FF0000000000000;
	selp.f64 	%fd108, %fd107, %fd106, %p14;
	and.b32  	%r73, %r143, 2;
	setp.eq.s32 	%p15, %r73, 0;
	mov.f64 	%fd109, 0d0000000000000000;
	sub.f64 	%fd110, %fd109, %fd108;
	selp.f64 	%fd51, %fd108, %fd110, %p15;
	@%p13 bra 	$L__BB1_44;
	mov.f64 	%fd116, 0d0000000000000000;
	mul.rn.f64 	%fd299, %fd301, %fd116;
	mov.b32 	%r144, 0;
	bra.uni 	$L__BB1_46;
$L__BB1_44:
	mul.f64 	%fd111, %fd301, 0d3FE45F306DC9C883;
	cvt.rni.s32.f64 	%r144, %fd111;
	cvt.rn.f64.s32 	%fd112, %r144;
	fma.rn.f64 	%fd113, %fd112, 0dBFF921FB54442D18, %fd301;
	fma.rn.f64 	%fd114, %fd112, 0dBC91A62633145C00, %fd113;
	fma.rn.f64 	%fd299, %fd112, 0dB97B839A252049C0, %fd114;
	setp.ltu.f64 	%p16, %fd45, 0d41E0000000000000;
	@%p16 bra 	$L__BB1_46;
	{ // callseq 1, 0
	.param .b64 param0;
	st.param.f64 	[param0], %fd301;
	.param .align 16 .b8 retval0[16];
	call.uni (retval0), 
	__internal_trig_reduction_slowpathd, 
	(
	param0
	);
	ld.param.f64 	%fd299, [retval0];
	ld.param.b32 	%r144, [retval0+8];
	} // callseq 1
$L__BB1_46:
	shl.b32 	%r76, %r144, 6;
	cvt.u64.u32 	%rd15, %r76;
	and.b64  	%rd16, %rd15, 64;
	add.s64 	%rd18, %rd13, %rd16;
	mul.rn.f64 	%fd117, %fd299, %fd299;
	and.b32  	%r77, %r144, 1;
	setp.eq.b32 	%p17, %r77, 1;
	selp.f64 	%fd118, 0dBDA8FF8320FD8164, 0d3DE5DB65F9785EBA, %p17;
	ld.global.nc.v2.f64 	{%fd119, %fd120}, [%rd18];
	fma.rn.f64 	%fd121, %fd118, %fd117, %fd119;
	fma.rn.f64 	%fd122, %fd121, %fd117, %fd120;
	ld.global.nc.v2.f64 	{%fd123, %fd124}, [%rd18+16];
	fma.rn.f64 	%fd125, %fd122, %fd117, %fd123;
	fma.rn.f64 	%fd126, %fd125, %fd117, %fd124;
	ld.global.nc.v2.f64 	{%fd127, %fd128}, [%rd18+32];
	fma.rn.f64 	%fd129, %fd126, %fd117, %fd127;
	fma.rn.f64 	%fd130, %fd129, %fd117, %fd128;
	fma.rn.f64 	%fd131, %fd130, %fd299, %fd299;
	fma.rn.f64 	%fd132, %fd130, %fd117, 0d3FF0000000000000;
	selp.f64 	%fd133, %fd132, %fd131, %p17;
	and.b32  	%r78, %r144, 2;
	setp.eq.s32 	%p18, %r78, 0;
	mov.f64 	%fd134, 0d0000000000000000;
	sub.f64 	%fd135, %fd134, %fd133;
	selp.f64 	%fd136, %fd133, %fd135, %p18;
	mul.f64 	%fd301, %fd296, %fd136;
	mul.f64 	%fd300, %fd296, %fd51;
$L__BB1_47:
	ld.global.v2.f64 	{%fd282, %fd283}, [%rd1];
	mul.f64 	%fd284, %fd300, %fd282;
	mul.f64 	%fd285, %fd301, %fd283;
	sub.f64 	%fd286, %fd284, %fd285;
	mul.f64 	%fd287, %fd300, %fd283;
	fma.rn.f64 	%fd288, %fd301, %fd282, %fd287;
	cvta.to.global.u64 	%rd39, %rd2;
	add.s64 	%rd41, %rd39, %rd7;
	st.global.v2.f64 	[%rd41], {%fd286, %fd288};
$L__BB1_48:
	ret;

}
.func  (.param .align 16 .b8 func_retval0[16]) __internal_trig_reduction_slowpathd(
	.param .b64 __internal_trig_reduction_slowpathd_param_0
)
{
	.local .align 8 .b8 	__local_depot2[40];
	.reg .b64 	%SP;
	.reg .b64 	%SPL;
	.reg .pred 	%p<10>;
	.reg .b32 	%r<47>;
	.reg .b64 	%rd<74>;
	.reg .b64 	%fd<5>;

	mov.u64 	%SPL, __local_depot2;
	ld.param.f64 	%fd4, [__internal_trig_reduction_slowpathd_param_0];
	add.u64 	%rd1, %SPL, 0;
	{
	.reg .b32 %temp; 
	mov.b64 	{%temp, %r1}, %fd4;
	}
	shr.u32 	%r2, %r1, 20;
	and.b32  	%r3, %r2, 2047;
	setp.eq.s32 	%p1, %r3, 2047;
	mov.b32 	%r46, 0;
	@%p1 bra 	$L__BB2_9;
	add.s32 	%r20, %r3, -1024;
	mov.b64 	%rd20, %fd4;
	shl.b64 	%rd2, %rd20, 11;
	shr.u32 	%r4, %r20, 6;
	sub.s32 	%r45, 15, %r4;
	sub.s32 	%r21, 19, %r4;
	setp.lt.u32 	%p2, %r20, 128;
	selp.b32 	%r6, 18, %r21, %p2;
	setp.ge.s32 	%p3, %r45, %r6;
	mov.b64 	%rd70, 0;
	@%p3 bra 	$L__BB2_4;
	add.s32 	%r23, %r6, %r4;
	neg.s32 	%r43, %r23;
	or.b64  	%rd3, %rd2, -9223372036854775808;
	mov.b64 	%rd70, 0;
	mov.b32 	%r42, 0;
	mov.u64 	%rd25, __cudart_i2opi_d;
	mov.u32 	%r44, %r45;
$L__BB2_3:
	.pragma "nounroll";
	mul.wide.s32 	%rd22, %r42, 8;
	add.s64 	%rd23, %rd1, %rd22;
	mul.wide.s32 	%rd24, %r44, 8;
	add.s64 	%rd26, %rd25, %rd24;
	ld.global.nc.u64 	%rd27, [%rd26];
	{
	.reg .u32 %r0, %r1, %r2, %r3, %alo, %ahi, %blo, %bhi, %clo, %chi;
	mov.b64 	{%alo,%ahi}, %rd27;
	mov.b64 	{%blo,%bhi}, %rd3;
	mov.b64 	{%clo,%chi}, %rd70;
	mad.lo.cc.u32 	%r0, %alo, %blo, %clo;
	madc.hi.cc.u32 	%r1, %alo, %blo, %chi;
	madc.hi.u32 	%r2, %alo, %bhi, 0;
	mad.lo.cc.u32 	%r1, %alo, %bhi, %r1;
	madc.hi.cc.u32 	%r2, %ahi, %blo, %r2;
	madc.hi.u32 	%r3, %ahi, %bhi, 0;
	mad.lo.cc.u32 	%r1, %ahi, %blo, %r1;
	madc.lo.cc.u32 	%r2, %ahi, %bhi, %r2;
	addc.u32 	%r3, %r3, 0;
	mov.b64 	%rd28, {%r0,%r1};
	mov.b64 	%rd70, {%r2,%r3};
	}
	st.local.u64 	[%rd23], %rd28;
	add.s32 	%r44, %r44, 1;
	add.s32 	%r43, %r43, 1;
	add.s32 	%r42, %r42, 1;
	setp.ne.s32 	%p4, %r43, -15;
	mov.u32 	%r45, %r6;
	@%p4 bra 	$L__BB2_3;
$L__BB2_4:
	cvt.s64.s32 	%rd29, %r45;
	cvt.u64.u32 	%rd30, %r4;
	add.s64 	%rd31, %rd30, %rd29;
	shl.b64 	%rd32, %rd31, 3;
	add.s64 	%rd33, %rd1, %rd32;
	st.local.u64 	[%rd33+-120], %rd70;
	and.b32  	%r15, %r2, 63;
	ld.local.u64 	%rd72, [%rd1+16];
	ld.local.u64 	%rd71, [%rd1+24];
	setp.eq.s32 	%p5, %r15, 0;
	@%p5 bra 	$L__BB2_6;
	shl.b64 	%rd34, %rd71, %r15;
	shr.u64 	%rd35, %rd72, 1;
	xor.b32  	%r24, %r15, 63;
	shr.u64 	%rd36, %rd35, %r24;
	or.b64  	%rd71, %rd34, %rd36;
	ld.local.u64 	%rd37, [%rd1+8];
	shl.b64 	%rd38, %rd72, %r15;
	shr.u64 	%rd39, %rd37, 1;
	shr.u64 	%rd40, %rd39, %r24;
	or.b64  	%rd72, %rd38, %rd40;
$L__BB2_6:
	and.b32  	%r25, %r1, -2147483648;
	shr.u64 	%rd41, %rd71, 62;
	cvt.u32.u64 	%r26, %rd41;
	mov.b64 	{%r27, %r28}, %rd71;
	mov.b64 	{%r29, %r30}, %rd72;
	shf.l.wrap.b32 	%r31, %r30, %r27, 2;
	shf.l.wrap.b32 	%r32, %r27, %r28, 2;
	mov.b64 	%rd42, {%r31, %r32};
	shl.b64 	%rd43, %rd72, 2;
	shr.u64 	%rd44, %rd42, 63;
	cvt.u32.u64 	%r33, %rd44;
	add.s32 	%r34, %r33, %r26;
	setp.eq.s32 	%p6, %r25, 0;
	neg.s32 	%r35, %r34;
	selp.b32 	%r46, %r34, %r35, %p6;
	setp.gt.s64 	%p7, %rd42, -1;
	mov.b64 	%rd45, 0;
	{
	.reg .u32 %r0, %r1, %r2, %r3, %a0, %a1, %a2, %a3, %b0, %b1, %b2, %b3;
	mov.b64 	{%a0,%a1}, %rd45;
	mov.b64 	{%a2,%a3}, %rd45;
	mov.b64 	{%b0,%b1}, %rd43;
	mov.b64 	{%b2,%b3}, %rd42;
	sub.cc.u32 	%r0, %a0, %b0;
	subc.cc.u32 	%r1, %a1, %b1;
	subc.cc.u32 	%r2, %a2, %b2;
	subc.u32 	%r3, %a3, %b3;
	mov.b64 	%rd46, {%r0,%r1};
	mov.b64 	%rd47, {%r2,%r3};
	}
	xor.b32  	%r36, %r25, -2147483648;
	selp.b64 	%rd73, %rd42, %rd47, %p7;
	selp.b64 	%rd14, %rd43, %rd46, %p7;
	selp.b32 	%r17, %r25, %r36, %p7;
	clz.b64 	%r37, %rd73;
	cvt.u64.u32 	%rd15, %r37;
	setp.eq.s32 	%p8, %r37, 0;
	@%p8 bra 	$L__BB2_8;
	cvt.u32.u64 	%r38, %rd15;
	and.b32  	%r39, %r38, 63;
	shl.b64 	%rd48, %rd73, %r39;
	shr.u64 	%rd49, %rd14, 1;
	not.b32 	%r40, %r38;
	and.b32  	%r41, %r40, 63;
	shr.u64 	%rd50, %rd49, %r41;
	or.b64  	%rd73, %rd48, %rd50;
$L__BB2_8:
	mov.b64 	%rd51, -3958705157555305931;
	{
	.reg .u32 %r0, %r1, %r2, %r3, %alo, %ahi, %blo, %bhi;
	mov.b64 	{%alo,%ahi}, %rd73;
	mov.b64 	{%blo,%bhi}, %rd51;
	mul.lo.u32 	%r0, %alo, %blo;
	mul.hi.u32 	%r1, %alo, %blo;
	mad.lo.cc.u32 	%r1, %alo, %bhi, %r1;
	madc.hi.u32 	%r2, %alo, %bhi, 0;
	mad.lo.cc.u32 	%r1, %ahi, %blo, %r1;
	madc.hi.cc.u32 	%r2, %ahi, %blo, %r2;
	madc.hi.u32 	%r3, %ahi, %bhi, 0;
	mad.lo.cc.u32 	%r2, %ahi, %bhi, %r2;
	addc.u32 	%r3, %r3, 0;
	mov.b64 	%rd52, {%r0,%r1};
	mov.b64 	%rd53, {%r2,%r3};
	}
	setp.gt.s64 	%p9, %rd53, 0;
	{
	.reg .u32 %r0, %r1, %r2, %r3, %a0, %a1, %a2, %a3, %b0, %b1, %b2, %b3;
	mov.b64 	{%a0,%a1}, %rd52;
	mov.b64 	{%a2,%a3}, %rd53;
	mov.b64 	{%b0,%b1}, %rd52;
	mov.b64 	{%b2,%b3}, %rd53;
	add.cc.u32 	%r0, %a0, %b0;
	addc.cc.u32 	%r1, %a1, %b1;
	addc.cc.u32 	%r2, %a2, %b2;
	addc.u32 	%r3, %a3, %b3;
	mov.b64 	%rd54, {%r0,%r1};
	mov.b64 	%rd55, {%r2,%r3};
	}
	selp.b64 	%rd56, %rd55, %rd53, %p9;
	selp.s64 	%rd57, -1, 0, %p9;
	sub.s64 	%rd58, %rd57, %rd15;
	cvt.u64.u32 	%rd59, %r17;
	shl.b64 	%rd60, %rd59, 32;
	add.s64 	%rd61, %rd56, 1;
	shr.u64 	%rd62, %rd61, 10;
	add.s64 	%rd63, %rd62, 1;
	shr.u64 	%rd64, %rd63, 1;
	shl.b64 	%rd65, %rd58, 52;
	add.s64 	%rd66, %rd65, %rd64;
	add.s64 	%rd67, %rd66, 4602678819172646912;
	or.b64  	%rd68, %rd67, %rd60;
	mov.b64 	%fd4, %rd68;
$L__BB2_9:
	st.param.f64 	[func_retval0], %fd4;
	st.param.b32 	[func_retval0+8], %r46;
	ret;

}


// ===== COMPILED SASS (sm_100) =====

	.target	sm_100

	.elftype	@"ET_EXEC"


//--------------------- .note.nv.tkinfo           --------------------------
	.section	.note.nv.tkinfo,"",@"SHT_NOTE"
	.sectionflags	@"SHF_NOTE_NV_TKINFO"
	.tkinfo
        /*0018*/ 	.word	0x00000002
        /*0030*/ 	.string	""
        /*0030*/ 	.string	"ptxas"
        /*0030*/ 	.string	"Cuda compilation tools, release 13.0, V13.0.88"
        /*0030*/ 	.string	"Build cuda_13.0.r13.0/compiler.36424714_0"
        /*0030*/ 	.string	"-arch sm_100 -m 64 "



//--------------------- .note.nv.cuinfo           --------------------------
	.section	.note.nv.cuinfo,"",@"SHT_NOTE"
	.sectionflags	@"SHF_NOTE_NV_CUINFO"
        /*0018*/ 	.short	0x0002
        /*001a*/ 	.short	0x0064
        /*001c*/ 	.short	0x0082
	.zero		2


//--------------------- .nv.info                  --------------------------
	.section	.nv.info,"",@"SHT_CUDA_INFO"
	.align	4


	//----- nvinfo : EIATTR_REGCOUNT
	.align		4
        /*0000*/ 	.byte	0x04, 0x2f
        /*0002*/ 	.short	(.L_31 - .L_30)
	.align		4
.L_30:
        /*0004*/ 	.word	index@(_ZN6device21density_cubic_quinticEPN6thrust24THRUST_300001_SM_1000_NS7complexIdEEPKS3_PKdddjj)
        /*0008*/ 	.word	0x00000010


	//----- nvinfo : EIATTR_FRAME_SIZE
	.align		4
.L_31:
        /*000c*/ 	.byte	0x04, 0x11
        /*000e*/ 	.short	(.L_33 - .L_32)
	.align		4
.L_32:
        /*0010*/ 	.word	index@(_ZN6device21density_cubic_quinticEPN6thrust24THRUST_300001_SM_1000_NS7complexIdEEPKS3_PKdddjj)
        /*0014*/ 	.word	0x00000000


	//----- nvinfo : EIATTR_REGCOUNT
	.align		4
.L_33:
        /*0018*/ 	.byte	0x04, 0x2f
        /*001a*/ 	.short	(.L_35 - .L_34)
	.align		4
.L_34:
        /*001c*/ 	.word	index@(_ZN6device25nonlin_part_cubic_quinticEPN6thrust24THRUST_300001_SM_1000_NS7complexIdEEPKS3_S6_S3_jj)
        /*0020*/ 	.word	0x00000024


	//----- nvinfo : EIATTR_FRAME_SIZE
	.align		4
.L_35:
        /*0024*/ 	.byte	0x04, 0x11
        /*0026*/ 	.short	(.L_37 - .L_36)
	.align		4
.L_36:
        /*0028*/ 	.word	index@($_ZN6device25nonlin_part_cubic_quinticEPN6thrust24THRUST_300001_SM_1000_NS7complexIdEEPKS3_S6_S3_jj$__internal_trig_reduction_slowpathd)
        /*002c*/ 	.word	0x00000028


	//----- nvinfo : EIATTR_FRAME_SIZE
	.align		4
.L_37:
        /*0030*/ 	.byte	0x04, 0x11
        /*0032*/ 	.short	(.L_39 - .L_38)
	.align		4
.L_38:
        /*0034*/ 	.word	index@(_ZN6device25nonlin_part_cubic_quinticEPN6thrust24THRUST_300001_SM_1000_NS7complexIdEEPKS3_S6_S3_jj)
        /*0038*/ 	.word	0x00000028


	//----- nvinfo : EIATTR_MIN_STACK_SIZE
	.align		4
.L_39:
        /*003c*/ 	.byte	0x04, 0x12
        /*003e*/ 	.short	(.L_41 - .L_40)
	.align		4
.L_40:
        /*0040*/ 	.word	index@(_ZN6device25nonlin_part_cubic_quinticEPN6thrust24THRUST_300001_SM_1000_NS7complexIdEEPKS3_S6_S3_jj)
        /*0044*/ 	.word	0x00000028


	//----- nvinfo : EIATTR_MIN_STACK_SIZE
	.align		4
.L_41:
        /*0048*/ 	.byte	0x04, 0x12
        /*004a*/ 	.short	(.L_43 - .L_42)
	.align		4
.L_42:
        /*004c*/ 	.word	index@(_ZN6device21density_cubic_quinticEPN6thrust24THRUST_300001_SM_1000_NS7complexIdEEPKS3_PKdddjj)
        /*0050*/ 	.word	0x00000000
.L_43:


//--------------------- .nv.compat                --------------------------
	.section	.nv.compat,"",@"SHT_CUDA_COMPAT_INFO"
	.align	4
        /*0000*/ 	.byte	0x02, 0x09, 0x00, 0x00, 0x02, 0x02, 0x01, 0x00, 0x02, 0x05, 0x05, 0x00, 0x03, 0x07, 0x01, 0x01
        /*0010*/ 	.byte	0x02, 0x03, 0x00, 0x00, 0x02, 0x06, 0x01, 0x00, 0x04, 0x0b, 0x08, 0x00, 0x01, 0x00, 0x00, 0x00
        /*0020*/ 	.byte	0x00, 0x00, 0x00, 0x00


//--------------------- .nv.info._ZN6device25nonlin_part_cubic_quinticEPN6thrust24THRUST_300001_SM_1000_NS7complexIdEEPKS3_S6_S3_jj --------------------------
	.section	.nv.info._ZN6device25nonlin_part_cubic_quinticEPN6thrust24THRUST_300001_SM_1000_NS7complexIdEEPKS3_S6_S3_jj,"",@"SHT_CUDA_INFO"
	.sectionflags	@""
	.align	4


	//----- nvinfo : EIATTR_CUDA_API_VERSION
	.align		4
        /*0000*/ 	.byte	0x04, 0x37
        /*0002*/ 	.short	(.L_45 - .L_44)
.L_44:
        /*0004*/ 	.word	0x00000082


	//----- nvinfo : EIATTR_KPARAM_INFO
	.align		4
.L_45:
        /*0008*/ 	.byte	0x04, 0x17
        /*000a*/ 	.short	(.L_47 - .L_46)
.L_46:
        /*000c*/ 	.word	0x00000000
        /*0010*/ 	.short	0x0005
        /*0012*/ 	.short	0x0034
        /*0014*/ 	.byte	0x00, 0xf0, 0x11, 0x00


	//----- nvinfo : EIATTR_KPARAM_INFO
	.align		4
.L_47:
        /*0018*/ 	.byte	0x04, 0x17
        /*001a*/ 	.short	(.L_49 - .L_48)
.L_48:
        /*001c*/ 	.word	0x00000000
        /*0020*/ 	.short	0x0004
        /*0022*/ 	.short	0x0030
        /*0024*/ 	.byte	0x00, 0xf0, 0x11, 0x00


	//----- nvinfo : EIATTR_KPARAM_INFO
	.align		4
.L_49:
        /*0028*/ 	.byte	0x04, 0x17
        /*002a*/ 	.short	(.L_51 - .L_50)
.L_50:
        /*002c*/ 	.word	0x00000000
        /*0030*/ 	.short	0x0003
        /*0032*/ 	.short	0x0020
        /*0034*/ 	.byte	0x00, 0xf0, 0x41, 0x00


	//----- nvinfo : EIATTR_KPARAM_INFO
	.align		4
.L_51:
        /*0038*/ 	.byte	0x04, 0x17
        /*003a*/ 	.short	(.L_53 - .L_52)
.L_52:
        /*003c*/ 	.word	0x00000000
        /*0040*/ 	.short	0x0002
        /*0042*/ 	.short	0x0010
        /*0044*/ 	.byte	0x00, 0xf5, 0x21, 0x00


	//----- nvinfo : EIATTR_KPARAM_INFO
	.align		4
.L_53:
        /*0048*/ 	.byte	0x04, 0x17
        /*004a*/ 	.short	(.L_55 - .L_54)
.L_54:
        /*004c*/ 	.word	0x00000000
        /*0050*/ 	.short	0x0001
        /*0052*/ 	.short	0x0008
        /*0054*/ 	.byte	0x00, 0xf5, 0x21, 0x00


	//----- nvinfo : EIATTR_KPARAM_INFO
	.align		4
.L_55:
        /*0058*/ 	.byte	0x04, 0x17
        /*005a*/ 	.short	(.L_57 - .L_56)
.L_56:
        /*005c*/ 	.word	0x00000000
        /*0060*/ 	.short	0x0000
        /*0062*/ 	.short	0x0000
        /*0064*/ 	.byte	0x00, 0xf5, 0x21, 0x00


	//----- nvinfo : EIATTR_SPARSE_MMA_MASK
	.align		4
.L_57:
        /*0068*/ 	.byte	0x03, 0x50
        /*006a*/ 	.short	0x0000


	//----- nvinfo : EIATTR_MAXREG_COUNT
	.align		4
        /*006c*/ 	.byte	0x03, 0x1b
        /*006e*/ 	.short	0x00ff


	//----- nvinfo : EIATTR_MERCURY_ISA_VERSION
	.align		4
        /*0070*/ 	.byte	0x03, 0x5f
        /*0072*/ 	.short	0x0101


	//----- nvinfo : EIATTR_VRC_CTA_INIT_COUNT
	.align		4
        /*0074*/ 	.byte	0x02, 0x4a
	.zero		1
	.zero		1


	//----- nvinfo : EIATTR_EXIT_INSTR_OFFSETS
	.align		4
        /*0078*/ 	.byte	0x04, 0x1c
        /*007a*/ 	.short	(.L_59 - .L_58)


	//   ....[0]....
.L_58:
        /*007c*/ 	.word	0x000000d0


	//   ....[1]....
        /*0080*/ 	.word	0x000026b0


	//----- nvinfo : EIATTR_CRS_STACK_SIZE
	.align		4
.L_59:
        /*0084*/ 	.byte	0x04, 0x1e
        /*0086*/ 	.short	(.L_61 - .L_60)
.L_60:
        /*0088*/ 	.word	0x00000000


	//----- nvinfo : EIATTR_CBANK_PARAM_SIZE
	.align		4
.L_61:
        /*008c*/ 	.byte	0x03, 0x19
        /*008e*/ 	.short	0x0038


	//----- nvinfo : EIATTR_PARAM_CBANK
	.align		4
        /*0090*/ 	.byte	0x04, 0x0a
        /*0092*/ 	.short	(.L_63 - .L_62)
	.align		4
.L_62:
        /*0094*/ 	.word	index@(.nv.constant0._ZN6device25nonlin_part_cubic_quinticEPN6thrust24THRUST_300001_SM_1000_NS7complexIdEEPKS3_S6_S3_jj)
        /*0098*/ 	.short	0x0380
        /*009a*/ 	.short	0x0038


	//----- nvinfo : EIATTR_SW_WAR
	.align		4
.L_63:
        /*009c*/ 	.byte	0x04, 0x36
        /*009e*/ 	.short	(.L_65 - .L_64)
.L_64:
        /*00a0*/ 	.word	0x00000008
.L_65:


//--------------------- .nv.info._ZN6device21density_cubic_quinticEPN6thrust24THRUST_300001_SM_1000_NS7complexIdEEPKS3_PKdddjj --------------------------
	.section	.nv.info._ZN6device21density_cubic_quinticEPN6thrust24THRUST_300001_SM_1000_NS7complexIdEEPKS3_PKdddjj,"",@"SHT_CUDA_INFO"
	.sectionflags	@""
	.align	4


	//----- nvinfo : EIATTR_CUDA_API_VERSION
	.align		4
        /*0000*/ 	.byte	0x04, 0x37
        /*0002*/ 	.short	(.L_67 - .L_66)
.L_66:
        /*0004*/ 	.word	0x00000082


	//----- nvinfo : EIATTR_KPARAM_INFO
	.align		4
.L_67:
        /*0008*/ 	.byte	0x04, 0x17
        /*000a*/ 	.short	(.L_69 - .L_68)
.L_68:
        /*000c*/ 	.word	0x00000000
        /*0010*/ 	.short	0x0006
        /*0012*/ 	.short	0x002c
        /*0014*/ 	.byte	0x00, 0xf0, 0x11, 0x00


	//----- nvinfo : EIATTR_KPARAM_INFO
	.align		4
.L_69:
        /*0018*/ 	.byte	0x04, 0x17
        /*001a*/ 	.short	(.L_71 - .L_70)
.L_70:
        /*001c*/ 	.word	0x00000000
        /*0020*/ 	.short	0x0005
        /*0022*/ 	.short	0x0028
        /*0024*/ 	.byte	0x00, 0xf0, 0x11, 0x00


	//----- nvinfo : EIATTR_KPARAM_INFO
	.align		4
.L_71:
        /*0028*/ 	.byte	0x04, 0x17
        /*002a*/ 	.short	(.L_73 - .L_72)
.L_72:
        /*002c*/ 	.word	0x00000000
        /*0030*/ 	.short	0x0004
        /*0032*/ 	.short	0x0020
        /*0034*/ 	.byte	0x00, 0xf0, 0x21, 0x00


	//----- nvinfo : EIATTR_KPARAM_INFO
	.align		4
.L_73:
        /*0038*/ 	.byte	0x04, 0x17
        /*003a*/ 	.short	(.L_75 - .L_74)
.L_74:
        /*003c*/ 	.word	0x00000000
        /*0040*/ 	.short	0x0003
        /*0042*/ 	.short	0x0018
        /*0044*/ 	.byte	0x00, 0xf0, 0x21, 0x00


	//----- nvinfo : EIATTR_KPARAM_INFO
	.align		4
.L_75:
        /*0048*/ 	.byte	0x04, 0x17
        /*004a*/ 	.short	(.L_77 - .L_76)
.L_76:
        /*004c*/ 	.word	0x00000000
        /*0050*/ 	.short	0x0002
        /*0052*/ 	.short	0x0010
        /*0054*/ 	.byte	0x00, 0xf5, 0x21, 0x00


	//----- nvinfo : EIATTR_KPARAM_INFO
	.align		4
.L_77:
        /*0058*/ 	.byte	0x04, 0x17
        /*005a*/ 	.short	(.L_79 - .L_78)
.L_78:
        /*005c*/ 	.word	0x00000000
        /*0060*/ 	.short	0x0001
        /*0062*/ 	.short	0x0008
        /*0064*/ 	.byte	0x00, 0xf5, 0x21, 0x00


	//----- nvinfo : EIATTR_KPARAM_INFO
	.align		4
.L_79:
        /*0068*/ 	.byte	0x04, 0x17
        /*006a*/ 	.short	(.L_81 - .L_80)
.L_80:
        /*006c*/ 	.word	0x00000000
        /*0070*/ 	.short	0x0000
        /*0072*/ 	.short	0x0000
        /*0074*/ 	.byte	0x00, 0xf5, 0x21, 0x00


	//----- nvinfo : EIATTR_SPARSE_MMA_MASK
	.align		4
.L_81:
        /*0078*/ 	.byte	0x03, 0x50
        /*007a*/ 	.short	0x0000


	//----- nvinfo : EIATTR_MAXREG_COUNT
	.align		4
        /*007c*/ 	.byte	0x03, 0x1b
        /*007e*/ 	.short	0x00ff


	//----- nvinfo : EIATTR_MERCURY_ISA_VERSION
	.align		4
        /*0080*/ 	.byte	0x03, 0x5f
        /*0082*/ 	.short	0x0101


	//----- nvinfo : EIATTR_VRC_CTA_INIT_COUNT
	.align		4
        /*0084*/ 	.byte	0x02, 0x4a
	.zero		1
	.zero		1


	//----- nvinfo : EIATTR_EXIT_INSTR_OFFSETS
	.align		4
        /*0088*/ 	.byte	0x04, 0x1c
        /*008a*/ 	.short	(.L_83 - .L_82)


	//   ....[0]....
.L_82:
        /*008c*/ 	.word	0x000000c0


	//   ....[1]....
        /*0090*/ 	.word	0x00000210


	//----- nvinfo : EIATTR_CBANK_PARAM_SIZE
	.align		4
.L_83:
        /*0094*/ 	.byte	0x03, 0x19
        /*0096*/ 	.short	0x0030


	//----- nvinfo : EIATTR_PARAM_CBANK
	.align		4
        /*0098*/ 	.byte	0x04, 0x0a
        /*009a*/ 	.short	(.L_85 - .L_84)
	.align		4
.L_84:
        /*009c*/ 	.word	index@(.nv.constant0._ZN6device21density_cubic_quinticEPN6thrust24THRUST_300001_SM_1000_NS7complexIdEEPKS3_PKdddjj)
        /*00a0*/ 	.short	0x0380
        /*00a2*/ 	.short	0x0030


	//----- nvinfo : EIATTR_SW_WAR
	.align		4
.L_85:
        /*00a4*/ 	.byte	0x04, 0x36
        /*00a6*/ 	.short	(.L_87 - .L_86)
.L_86:
        /*00a8*/ 	.word	0x00000008
.L_87:


//--------------------- .nv.callgraph             --------------------------
	.section	.nv.callgraph,"",@"SHT_CUDA_CALLGRAPH"
	.align	4
	.sectionentsize	8
	.align		4
        /*0000*/ 	.word	0x00000000
	.align		4
        /*0004*/ 	.word	0xffffffff
	.align		4
        /*0008*/ 	.word	0x00000000
	.align		4
        /*000c*/ 	.word	0xfffffffe
	.align		4
        /*0010*/ 	.word	0x00000000
	.align		4
        /*0014*/ 	.word	0xfffffffd
	.align		4
        /*0018*/ 	.word	0x00000000
	.align		4
        /*001c*/ 	.word	0xfffffffc


//--------------------- .nv.constant4             --------------------------
	.section	.nv.constant4,"a",@progbits
	.align	8
	.align		8
.nv.constant4:
        /*0000*/ 	.dword	_ZN34_INTERNAL_a7a1f51d_4_k_cu_a112eaa84cuda3std3__45__cpo5beginE
	.align		8
        /*0008*/ 	.dword	_ZN34_INTERNAL_a7a1f51d_4_k_cu_a112eaa84cuda3std3__45__cpo3endE
	.align		8
        /*0010*/ 	.dword	_ZN34_INTERNAL_a7a1f51d_4_k_cu_a112eaa84cuda3std3__45__cpo6cbeginE
	.align		8
        /*0018*/ 	.dword	_ZN34_INTERNAL_a7a1f51d_4_k_cu_a112eaa84cuda3std3__45__cpo4cendE
	.align		8
        /*0020*/ 	.dword	_ZN34_INTERNAL_a7a1f51d_4_k_cu_a112eaa84cuda3std3__45__cpo6rbeginE
	.align		8
        /*0028*/ 	.dword	_ZN34_INTERNAL_a7a1f51d_4_k_cu_a112eaa84cuda3std3__45__cpo4rendE
	.align		8
        /*0030*/ 	.dword	_ZN34_INTERNAL_a7a1f51d_4_k_cu_a112eaa84cuda3std3__45__cpo7crbeginE
	.align		8
        /*0038*/ 	.dword	_ZN34_INTERNAL_a7a1f51d_4_k_cu_a112eaa84cuda3std3__45__cpo5crendE
	.align		8
        /*0040*/ 	.dword	_ZN34_INTERNAL_a7a1f51d_4_k_cu_a112eaa84cuda3std3__436_GLOBAL__N__a7a1f51d_4_k_cu_a112eaa86ignoreE
	.align		8
        /*0048*/ 	.dword	_ZN34_INTERNAL_a7a1f51d_4_k_cu_a112eaa84cuda3std3__419piecewise_constructE
	.align		8
        /*0050*/ 	.dword	_ZN34_INTERNAL_a7a1f51d_4_k_cu_a112eaa84cuda3std3__48in_placeE
	.align		8
        /*0058*/ 	.dword	_ZN34_INTERNAL_a7a1f51d_4_k_cu_a112eaa84cuda3std3__420unreachable_sentinelE
	.align		8
        /*0060*/ 	.dword	_ZN34_INTERNAL_a7a1f51d_4_k_cu_a112eaa84cuda3std6ranges3__45__cpo4swapE
	.align		8
        /*0068*/ 	.dword	_ZN34_INTERNAL_a7a1f51d_4_k_cu_a112eaa84cuda3std6ranges3__45__cpo9iter_moveE
	.align		8
        /*0070*/ 	.dword	_ZN34_INTERNAL_a7a1f51d_4_k_cu_a112eaa84cuda3std6ranges3__45__cpo5beginE
	.align		8
        /*0078*/ 	.dword	_ZN34_INTERNAL_a7a1f51d_4_k_cu_a112eaa84cuda3std6ranges3__45__cpo3endE
	.align		8
        /*0080*/ 	.dword	_ZN34_INTERNAL_a7a1f51d_4_k_cu_a112eaa84cuda3std6ranges3__45__cpo6cbeginE
	.align		8
        /*0088*/ 	.dword	_ZN34_INTERNAL_a7a1f51d_4_k_cu_a112eaa84cuda3std6ranges3__45__cpo4cendE
	.align		8
        /*0090*/ 	.dword	_ZN34_INTERNAL_a7a1f51d_4_k_cu_a112eaa84cuda3std6ranges3__45__cpo7advanceE
	.align		8
        /*0098*/ 	.dword	_ZN34_INTERNAL_a7a1f51d_4_k_cu_a112eaa84cuda3std6ranges3__45__cpo9iter_swapE
	.align		8
        /*00a0*/ 	.dword	_ZN34_INTERNAL_a7a1f51d_4_k_cu_a112eaa84cuda3std6ranges3__45__cpo4nextE
	.align		8
        /*00a8*/ 	.dword	_ZN34_INTERNAL_a7a1f51d_4_k_cu_a112eaa84cuda3std6ranges3__45__cpo4prevE
	.align		8
        /*00b0*/ 	.dword	_ZN34_INTERNAL_a7a1f51d_4_k_cu_a112eaa84cuda3std6ranges3__45__cpo4dataE
	.align		8
        /*00b8*/ 	.dword	_ZN34_INTERNAL_a7a1f51d_4_k_cu_a112eaa84cuda3std6ranges3__45__cpo5cdataE
	.align		8
        /*00c0*/ 	.dword	_ZN34_INTERNAL_a7a1f51d_4_k_cu_a112eaa84cuda3std6ranges3__45__cpo4sizeE
	.align		8
        /*00c8*/ 	.dword	_ZN34_INTERNAL_a7a1f51d_4_k_cu_a112eaa84cuda3std6ranges3__45__cpo5ssizeE
	.align		8
        /*00d0*/ 	.dword	_ZN34_INTERNAL_a7a1f51d_4_k_cu_a112eaa84cuda3std6ranges3__45__cpo8distanceE
	.align		8
        /*00d8*/ 	.dword	_ZN34_INTERNAL_a7a1f51d_4_k_cu_a112eaa86thrust24THRUST_300001_SM_1000_NS6system6detail10sequential3seqE
	.align		8
        /*00e0*/ 	.dword	__cudart_i2opi_d
	.align		8
        /*00e8*/ 	.dword	__cudart_sin_cos_coeffs


//--------------------- .text._ZN6device25nonlin_part_cubic_quinticEPN6thrust24THRUST_300001_SM_1000_NS7complexIdEEPKS3_S6_S3_jj --------------------------
	.section	.text._ZN6device25nonlin_part_cubic_quinticEPN6thrust24THRUST_300001_SM_1000_NS7complexIdEEPKS3_S6_S3_jj,"ax",@progbits
	.align	128
        .global         _ZN6device25nonlin_part_cubic_quinticEPN6thrust24THRUST_300001_SM_1000_NS7complexIdEEPKS3_S6_S3_jj
        .type           _ZN6device25nonlin_part_cubic_quinticEPN6thrust24THRUST_300001_SM_1000_NS7complexIdEEPKS3_S6_S3_jj,@function
        .size           _ZN6device25nonlin_part_cubic_quinticEPN6thrust24THRUST_300001_SM_1000_NS7complexIdEEPKS3_S6_S3_jj,(.L_x_37 - _ZN6device25nonlin_part_cubic_quinticEPN6thrust24THRUST_300001_SM_1000_NS7complexIdEEPKS3_S6_S3_jj)
        .other          _ZN6device25nonlin_part_cubic_quinticEPN6thrust24THRUST_300001_SM_1000_NS7complexIdEEPKS3_S6_S3_jj,@"STO_CUDA_ENTRY STV_DEFAULT"
_ZN6device25nonlin_part_cubic_quinticEPN6thrust24THRUST_300001_SM_1000_NS7complexIdEEPKS3_S6_S3_jj:
.text._ZN6device25nonlin_part_cubic_quinticEPN6thrust24THRUST_300001_SM_1000_NS7complexIdEEPKS3_S6_S3_jj:
[----:B------:R-:W0:Y:S01]  /*0000*/  LDC R1, c[0x0][0x37c] ;  /* 0x0000df00ff017b82 */ /* 0x000e220000000800 */
[----:B------:R-:W1:Y:S07]  /*0010*/  S2R R2, SR_TID.Y ;  /* 0x0000000000027919 */ /* 0x000e6e0000002200 */
[----:B------:R-:W2:Y:S01]  /*0020*/  LDC R0, c[0x0][0x360] ;  /* 0x0000d800ff007b82 */ /* 0x000ea20000000800 */
[----:B------:R-:W3:Y:S01]  /*0030*/  LDCU.64 UR6, c[0x0][0x3b0] ;  /* 0x00007600ff0677ac */ /* 0x000ee20008000a00 */
[----:B0-----:R-:W-:Y:S01]  /*0040*/  VIADD R1, R1, 0xffffffd8 ;  /* 0xffffffd801017836 */ /* 0x001fe20000000000 */
[----:B------:R-:W2:Y:S05]  /*0050*/  S2R R3, SR_TID.X ;  /* 0x0000000000037919 */ /* 0x000eaa0000002100 */
[----:B------:R-:W1:Y:S08]  /*0060*/  S2UR UR5, SR_CTAID.Y ;  /* 0x00000000000579c3 */ /* 0x000e700000002600 */
[----:B------:R-:W1:Y:S08]  /*0070*/  LDC R5, c[0x0][0x364] ;  /* 0x0000d900ff057b82 */ /* 0x000e700000000800 */
[----:B------:R-:W2:Y:S01]  /*0080*/  S2UR UR4, SR_CTAID.X ;  /* 0x00000000000479c3 */ /* 0x000ea20000002500 */
[----:B-1----:R-:W-:-:S05]  /*0090*/  IMAD R5, R5, UR5, R2 ;  /* 0x0000000505057c24 */ /* 0x002fca000f8e0202 */
[----:B---3--:R-:W-:Y:S01]  /*00a0*/  ISETP.GE.U32.AND P0, PT, R5, UR7, PT ;  /* 0x0000000705007c0c */ /* 0x008fe2000bf06070 */
[----:B--2---:R-:W-:-:S05]  /*00b0*/  IMAD R0, R0, UR4, R3 ;  /* 0x0000000400007c24 */ /* 0x004fca000f8e0203 */
[----:B------:R-:W-:-:S13]  /*00c0*/  ISETP.GE.U32.OR P0, PT, R0, UR6, P0 ;  /* 0x0000000600007c0c */ /* 0x000fda0008706470 */
[----:B------:R-:W-:Y:S05]  /*00d0*/  @P0 EXIT ;  /* 0x000000000000094d */ /* 0x000fea0003800000 */
[----:B------:R-:W0:Y:S01]  /*00e0*/  LDC.64 R2, c[0x0][0x390] ;  /* 0x0000e400ff027b82 */ /* 0x000e220000000a00 */
[----:B------:R-:W1:Y:S01]  /*00f0*/  LDCU.64 UR4, c[0x0][0x358] ;  /* 0x00006b00ff0477ac */ /* 0x000e620008000a00 */
[----:B------:R-:W-:Y:S01]  /*0100*/  IMAD R0, R5, UR6, R0 ;  /* 0x0000000605007c24 */ /* 0x000fe2000f8e0200 */
[----:B------:R-:W2:Y:S05]  /*0110*/  LDCU.128 UR8, c[0x0][0x3a0] ;  /* 0x00007400ff0877ac */ /* 0x000eaa0008000c00 */
[----:B------:R-:W3:Y:S01]  /*0120*/  LDC.64 R20, c[0x0][0x388] ;  /* 0x0000e200ff147b82 */ /* 0x000ee20000000a00 */
[----:B0-----:R-:W-:-:S05]  /*0130*/  IMAD.WIDE.U32 R2, R0, 0x10, R2 ;  /* 0x0000001000027825 */ /* 0x001fca00078e0002 */
[----:B-1----:R-:W2:Y:S01]  /*0140*/  LDG.E.128 R4, desc[UR4][R2.64] ;  /* 0x0000000402047981 */ /* 0x002ea2000c1e1d00 */
[----:B------:R-:W-:Y:S01]  /*0150*/  BSSY.RECONVERGENT B0, `(.L_x_0) ;  /* 0x000024d000007945 */ /* 0x000fe20003800200 */
[----:B---3--:R-:W-:Y:S01]  /*0160*/  IMAD.WIDE.U32 R20, R0, 0x10, R20 ;  /* 0x0000001000147825 */ /* 0x008fe200078e0014 */
[C---:B--2---:R-:W-:Y:S02]  /*0170*/  DMUL R22, R6.reuse, UR8 ;  /* 0x0000000806167c28 */ /* 0x044fe40008000000 */
[----:B------:R-:W-:-:S06]  /*0180*/  DMUL R6, R6, UR10 ;  /* 0x0000000a06067c28 */ /* 0x000fcc0008000000 */
[C---:B------:R-:W-:Y:S02]  /*0190*/  DFMA R22, R4.reuse, UR10, R22 ;  /* 0x0000000a04167c2b */ /* 0x040fe40008000016 */
[----:B------:R-:W-:-:S08]  /*01a0*/  DFMA R4, R4, UR8, -R6 ;  /* 0x0000000804047c2b */ /* 0x000fd00008000806 */
[----:B------:R-:W-:Y:S02]  /*01b0*/  LOP3.LUT P0, RZ, R22, 0x7fffffff, R23, 0xf8, !PT ;  /* 0x7fffffff16ff7812 */ /* 0x000fe4000780f817 */
[----:B------:R-:W-:-:S11]  /*01c0*/  LOP3.LUT R6, R23, 0x7fffffff, RZ, 0xc0, !PT ;  /* 0x7fffffff17067812 */ /* 0x000fd600078ec0ff */
[----:B------:R-:W-:Y:S05]  /*01d0*/  @P0 BRA `(.L_x_1) ;  /* 0x0000000000ec0947 */ /* 0x000fea0003800000 */
[----:B------:R-:W-:Y:S01]  /*01e0*/  IMAD.MOV.U32 R2, RZ, RZ, 0x652b82fe ;  /* 0x652b82feff027424 */ /* 0x000fe200078e00ff */
[----:B------:R-:W-:Y:S01]  /*01f0*/  UMOV UR6, 0xfefa39ef ;  /* 0xfefa39ef00067882 */ /* 0x000fe20000000000 */
[----:B------:R-:W-:Y:S01]  /*0200*/  IMAD.MOV.U32 R3, RZ, RZ, 0x3ff71547 ;  /* 0x3ff71547ff037424 */ /* 0x000fe200078e00ff */
[----:B------:R-:W-:Y:S01]  /*0210*/  UMOV UR7, 0x3fe62e42 ;  /* 0x3fe62e4200077882 */ /* 0x000fe20000000000 */
[----:B------:R-:W-:-:S04]  /*0220*/  FSETP.GEU.AND P0, PT, |R5|, 4.1917929649353027344, PT ;  /* 0x4086232b0500780b */ /* 0x000fc80003f0e200 */
[----:B------:R-:W-:-:S08]  /*0230*/  DFMA R2, R4, R2, 6.75539944105574400000e+15 ;  /* 0x433800000402742b */ /* 0x000fd00000000002 */
[----:B------:R-:W-:-:S08]  /*0240*/  DADD R6, R2, -6.75539944105574400000e+15 ;  /* 0xc338000002067429 */ /* 0x000fd00000000000 */
[----:B------:R-:W-:Y:S01]  /*0250*/  DFMA R8, R6, -UR6, R4 ;  /* 0x8000000606087c2b */ /* 0x000fe20008000004 */
[----:B------:R-:W-:Y:S01]  /*0260*/  UMOV UR6, 0x3b39803f ;  /* 0x3b39803f00067882 */ /* 0x000fe20000000000 */
[----:B------:R-:W-:-:S06]  /*0270*/  UMOV UR7, 0x3c7abc9e ;  /* 0x3c7abc9e00077882 */ /* 0x000fcc0000000000 */
[----:B------:R-:W-:Y:S01]  /*0280*/  DFMA R8, R6, -UR6, R8 ;  /* 0x8000000606087c2b */ /* 0x000fe20008000008 */
[----:B------:R-:W-:Y:S01]  /*0290*/  UMOV UR6, 0x69ce2bdf ;  /* 0x69ce2bdf00067882 */ /* 0x000fe20000000000 */
[----:B------:R-:W-:Y:S01]  /*02a0*/  IMAD.MOV.U32 R6, RZ, RZ, -0x35dec16 ;  /* 0xfca213eaff067424 */ /* 0x000fe200078e00ff */
[----:B------:R-:W-:Y:S01]  /*02b0*/  UMOV UR7, 0x3e5ade15 ;  /* 0x3e5ade1500077882 */ /* 0x000fe20000000000 */
[----:B------:R-:W-:-:S06]  /*02c0*/  IMAD.MOV.U32 R7, RZ, RZ, 0x3e928af3 ;  /* 0x3e928af3ff077424 */ /* 0x000fcc00078e00ff */
[----:B------:R-:W-:Y:S01]  /*02d0*/  DFMA R6, R8, UR6, R6 ;  /* 0x0000000608067c2b */ /* 0x000fe20008000006 */
[----:B------:R-:W-:Y:S01]  /*02e0*/  UMOV UR6, 0x62401315 ;  /* 0x6240131500067882 */ /* 0x000fe20000000000 */
[----:B------:R-:W-:-:S06]  /*02f0*/  UMOV UR7, 0x3ec71dee ;  /* 0x3ec71dee00077882 */ /* 0x000fcc0000000000 */
[----:B------:R-:W-:Y:S01]  /*0300*/  DFMA R6, R8, R6, UR6 ;  /* 0x0000000608067e2b */ /* 0x000fe20008000006 */
        /* <DEDUP_REMOVED lines=20> */
[----:B------:R-:W-:-:S08]  /*0450*/  DFMA R6, R8, R6, UR6 ;  /* 0x0000000608067e2b */ /* 0x000fd00008000006 */
[----:B------:R-:W-:-:S08]  /*0460*/  DFMA R6, R8, R6, 1 ;  /* 0x3ff000000806742b */ /* 0x000fd00000000006 */
[----:B------:R-:W-:-:S10]  /*0470*/  DFMA R6, R8, R6, 1 ;  /* 0x3ff000000806742b */ /* 0x000fd40000000006 */
[----:B------:R-:W-:Y:S02]  /*0480*/  IMAD R25, R2, 0x100000, R7 ;  /* 0x0010000002197824 */ /* 0x000fe400078e0207 */
[----:B------:R-:W-:Y:S01]  /*0490*/  IMAD.MOV.U32 R24, RZ, RZ, R6 ;  /* 0x000000ffff187224 */ /* 0x000fe200078e0006 */
[----:B------:R-:W-:Y:S06]  /*04a0*/  @!P0 BRA `(.L_x_2) ;  /* 0x00000020005c8947 */ /* 0x000fec0003800000 */
[----:B------:R-:W-:Y:S01]  /*04b0*/  FSETP.GEU.AND P1, PT, |R5|, 4.2275390625, PT ;  /* 0x408748000500780b */ /* 0x000fe20003f2e200 */
[C---:B------:R-:W-:Y:S02]  /*04c0*/  DADD R8, R4.reuse, +INF ;  /* 0x7ff0000004087429 */ /* 0x040fe40000000000 */
[----:B------:R-:W-:-:S08]  /*04d0*/  DSETP.GEU.AND P0, PT, R4, RZ, PT ;  /* 0x000000ff0400722a */ /* 0x000fd00003f0e000 */
[----:B------:R-:W-:Y:S02]  /*04e0*/  FSEL R24, R8, RZ, P0 ;  /* 0x000000ff08187208 */ /* 0x000fe40000000000 */
[----:B------:R-:W-:Y:S01]  /*04f0*/  FSEL R25, R9, RZ, P0 ;  /* 0x000000ff09197208 */ /* 0x000fe20000000000 */
[----:B------:R-:W-:Y:S06]  /*0500*/  @P1 BRA `(.L_x_2) ;  /* 0x0000002000441947 */ /* 0x000fec0003800000 */
[----:B------:R-:W-:Y:S01]  /*0510*/  LEA.HI R3, R2, R2, RZ, 0x1 ;  /* 0x0000000202037211 */ /* 0x000fe200078f08ff */
[----:B------:R-:W-:-:S03]  /*0520*/  IMAD.MOV.U32 R24, RZ, RZ, RZ ;  /* 0x000000ffff187224 */ /* 0x000fc600078e00ff */
[----:B------:R-:W-:-:S05]  /*0530*/  SHF.R.S32.HI R3, RZ, 0x1, R3 ;  /* 0x00000001ff037819 */ /* 0x000fca0000011403 */
[----:B------:R-:W-:Y:S02]  /*0540*/  IMAD.IADD R2, R2, 0x1, -R3 ;  /* 0x0000000102027824 */ /* 0x000fe400078e0a03 */
[----:B------:R-:W-:-:S03]  /*0550*/  IMAD R7, R3, 0x100000, R7 ;  /* 0x0010000003077824 */ /* 0x000fc600078e0207 */
[----:B------:R-:W-:-:S06]  /*0560*/  LEA R25, R2, 0x3ff00000, 0x14 ;  /* 0x3ff0000002197811 */ /* 0x000fcc00078ea0ff */
[----:B------:R-:W-:Y:S01]  /*0570*/  DMUL R24, R6, R24 ;  /* 0x0000001806187228 */ /* 0x000fe20000000000 */
[----:B------:R-:W-:Y:S10]  /*0580*/  BRA `(.L_x_2) ;  /* 0x0000002000247947 */ /* 0x000ff40003800000 */
.L_x_1:
[----:B------:R-:W-:Y:S02]  /*0590*/  LOP3.LUT P0, RZ, R4, 0x7fffffff, R5, 0xf8, !PT ;  /* 0x7fffffff04ff7812 */ /* 0x000fe4000780f805 */
[----:B------:R-:W-:-:S11]  /*05a0*/  LOP3.LUT R2, R5, 0x7fffffff, RZ, 0xc0, !PT ;  /* 0x7fffffff05027812 */ /* 0x000fd600078ec0ff */
[----:B------:R-:W-:Y:S05]  /*05b0*/  @P0 BRA `(.L_x_3) ;  /* 0x0000000400e00947 */ /* 0x000fea0003800000 */
[----:B------:R-:W-:Y:S01]  /*05c0*/  DSETP.NEU.AND P0, PT, |R22|, +INF , PT ;  /* 0x7ff000001600742a */ /* 0x000fe20003f0d200 */
[----:B------:R-:W-:-:S13]  /*05d0*/  BSSY.RECONVERGENT B1, `(.L_x_4) ;  /* 0x000001e000017945 */ /* 0x000fda0003800200 */
[----:B------:R-:W-:Y:S01]  /*05e0*/  @!P0 DMUL R2, RZ, R22 ;  /* 0x00000016ff028228 */ /* 0x000fe20000000000 */
[----:B------:R-:W-:Y:S01]  /*05f0*/  @!P0 IMAD.MOV.U32 R16, RZ, RZ, 0x1 ;  /* 0x00000001ff108424 */ /* 0x000fe200078e00ff */
[----:B------:R-:W-:Y:S09]  /*0600*/  @!P0 BRA `(.L_x_5) ;  /* 0x0000000000688947 */ /* 0x000ff20003800000 */
[----:B------:R-:W-:Y:S01]  /*0610*/  UMOV UR6, 0x6dc9c883 ;  /* 0x6dc9c88300067882 */ /* 0x000fe20000000000 */
[----:B------:R-:W-:Y:S01]  /*0620*/  UMOV UR7, 0x3fe45f30 ;  /* 0x3fe45f3000077882 */ /* 0x000fe20000000000 */
[C---:B------:R-:W-:Y:S01]  /*0630*/  DSETP.GE.AND P0, PT, |R22|.reuse, 2.14748364800000000000e+09, PT ;  /* 0x41e000001600742a */ /* 0x040fe20003f06200 */
[----:B------:R-:W-:Y:S01]  /*0640*/  BSSY.RECONVERGENT B2, `(.L_x_6) ;  /* 0x0000015000027945 */ /* 0x000fe20003800200 */
[----:B------:R-:W-:Y:S01]  /*0650*/  DMUL R4, R22, UR6 ;  /* 0x0000000616047c28 */ /* 0x000fe20008000000 */
[----:B------:R-:W-:Y:S01]  /*0660*/  UMOV UR6, 0x54442d18 ;  /* 0x54442d1800067882 */ /* 0x000fe20000000000 */
[----:B------:R-:W-:-:S04]  /*0670*/  UMOV UR7, 0x3ff921fb ;  /* 0x3ff921fb00077882 */ /* 0x000fc80000000000 */
[----:B------:R-:W0:Y:S08]  /*0680*/  F2I.F64 R16, R4 ;  /* 0x0000000400107311 */ /* 0x000e300000301100 */
[----:B0-----:R-:W0:Y:S02]  /*0690*/  I2F.F64 R2, R16 ;  /* 0x0000001000027312 */ /* 0x001e240000201c00 */
[----:B0-----:R-:W-:Y:S01]  /*06a0*/  DFMA R6, R2, -UR6, R22 ;  /* 0x8000000602067c2b */ /* 0x001fe20008000016 */
[----:B------:R-:W-:Y:S01]  /*06b0*/  UMOV UR6, 0x33145c00 ;  /* 0x33145c0000067882 */ /* 0x000fe20000000000 */
[----:B------:R-:W-:-:S06]  /*06c0*/  UMOV UR7, 0x3c91a626 ;  /* 0x3c91a62600077882 */ /* 0x000fcc0000000000 */
[----:B------:R-:W-:Y:S01]  /*06d0*/  DFMA R6, R2, -UR6, R6 ;  /* 0x8000000602067c2b */ /* 0x000fe20008000006 */
[----:B------:R-:W-:Y:S01]  /*06e0*/  UMOV UR6, 0x252049c0 ;  /* 0x252049c000067882 */ /* 0x000fe20000000000 */
[----:B------:R-:W-:-:S06]  /*06f0*/  UMOV UR7, 0x397b839a ;  /* 0x397b839a00077882 */ /* 0x000fcc0000000000 */
[----:B------:R-:W-:Y:S01]  /*0700*/  DFMA R2, R2, -UR6, R6 ;  /* 0x8000000602027c2b */ /* 0x000fe20008000006 */
[----:B------:R-:W-:Y:S10]  /*0710*/  @!P0 BRA `(.L_x_7) ;  /* 0x00000000001c8947 */ /* 0x000ff40003800000 */
[----:B------:R-:W-:Y:S01]  /*0720*/  IMAD.MOV.U32 R13, RZ, RZ, R22 ;  /* 0x000000ffff0d7224 */ /* 0x000fe200078e0016 */
[----:B------:R-:W-:Y:S01]  /*0730*/  MOV R26, 0x760 ;  /* 0x00000760001a7802 */ /* 0x000fe20000000f00 */
[----:B------:R-:W-:-:S07]  /*0740*/  IMAD.MOV.U32 R14, RZ, RZ, R23 ;  /* 0x000000ffff0e7224 */ /* 0x000fce00078e0017 */
[----:B------:R-:W-:Y:S05]  /*0750*/  CALL.REL.NOINC `($_ZN6device25nonlin_part_cubic_quinticEPN6thrust24THRUST_300001_SM_1000_NS7complexIdEEPKS3_S6_S3_jj$__internal_trig_reduction_slowpathd) ;  /* 0x0000001c00d87944 */ /* 0x000fea0003c00000 */
[----:B------:R-:W-:Y:S02]  /*0760*/  IMAD.MOV.U32 R16, RZ, RZ, R28 ;  /* 0x000000ffff107224 */ /* 0x000fe400078e001c */
[----:B------:R-:W-:Y:S02]  /*0770*/  IMAD.MOV.U32 R2, RZ, RZ, R4 ;  /* 0x000000ffff027224 */ /* 0x000fe400078e0004 */
[----:B------:R-:W-:-:S07]  /*0780*/  IMAD.MOV.U32 R3, RZ, RZ, R5 ;  /* 0x000000ffff037224 */ /* 0x000fce00078e0005 */
.L_x_7:
[----:B------:R-:W-:Y:S05]  /*0790*/  BSYNC.RECONVERGENT B2 ;  /* 0x0000000000027941 */ /* 0x000fea0003800200 */
.L_x_6:
[----:B------:R-:W-:-:S07]  /*07a0*/  VIADD R16, R16, 0x1 ;  /* 0x0000000110107836 */ /* 0x000fce0000000000 */
.L_x_5:
[----:B------:R-:W-:Y:S05]  /*07b0*/  BSYNC.RECONVERGENT B1 ;  /* 0x0000000000017941 */ /* 0x000fea0003800200 */
.L_x_4:
[----:B------:R-:W0:Y:S01]  /*07c0*/  LDCU.64 UR6, c[0x4][0xe8] ;  /* 0x01001d00ff0677ac */ /* 0x000e220008000a00 */
[----:B------:R-:W-:-:S05]  /*07d0*/  IMAD.SHL.U32 R4, R16, 0x40, RZ ;  /* 0x0000004010047824 */ /* 0x000fca00078e00ff */
[----:B------:R-:W-:-:S04]  /*07e0*/  LOP3.LUT R4, R4, 0x40, RZ, 0xc0, !PT ;  /* 0x0000004004047812 */ /* 0x000fc800078ec0ff */
[----:B0-----:R-:W-:-:S05]  /*07f0*/  IADD3 R24, P0, PT, R4, UR6, RZ ;  /* 0x0000000604187c10 */ /* 0x001fca000ff1e0ff */
[----:B------:R-:W-:-:S05]  /*0800*/  IMAD.X R25, RZ, RZ, UR7, P0 ;  /* 0x00000007ff197e24 */ /* 0x000fca00080e06ff */
[----:B------:R-:W2:Y:S04]  /*0810*/  LDG.E.128.CONSTANT R12, desc[UR4][R24.64] ;  /* 0x00000004180c7981 */ /* 0x000ea8000c1e9d00 */
[----:B------:R-:W3:Y:S04]  /*0820*/  LDG.E.128.CONSTANT R8, desc[UR4][R24.64+0x10] ;  /* 0x0000100418087981 */ /* 0x000ee8000c1e9d00 */
[----:B------:R-:W4:Y:S01]  /*0830*/  LDG.E.128.CONSTANT R4, desc[UR4][R24.64+0x20] ;  /* 0x0000200418047981 */ /* 0x000f22000c1e9d00 */
[----:B------:R-:W-:Y:S01]  /*0840*/  LOP3.LUT R17, R16, 0x1, RZ, 0xc0, !PT ;  /* 0x0000000110117812 */ /* 0x000fe200078ec0ff */
[----:B------:R-:W-:Y:S01]  /*0850*/  IMAD.MOV.U32 R26, RZ, RZ, 0x20fd8164 ;  /* 0x20fd8164ff1a7424 */ /* 0x000fe200078e00ff */
[----:B------:R-:W-:Y:S01]  /*0860*/  DMUL R18, R2, R2 ;  /* 0x0000000202127228 */ /* 0x000fe20000000000 */
[----:B------:R-:W-:Y:S01]  /*0870*/  BSSY.RECONVERGENT B1, `(.L_x_8) ;  /* 0x000002e000017945 */ /* 0x000fe20003800200 */
[----:B------:R-:W-:Y:S01]  /*0880*/  ISETP.NE.U32.AND P0, PT, R17, 0x1, PT ;  /* 0x000000011100780c */ /* 0x000fe20003f05070 */
[----:B------:R-:W-:Y:S01]  /*0890*/  IMAD.MOV.U32 R17, RZ, RZ, 0x3da8ff83 ;  /* 0x3da8ff83ff117424 */ /* 0x000fe200078e00ff */
[----:B------:R-:W-:-:S02]  /*08a0*/  DSETP.NEU.AND P1, PT, |R22|, +INF , PT ;  /* 0x7ff000001600742a */ /* 0x000fc40003f2d200 */
[----:B------:R-:W-:Y:S02]  /*08b0*/  FSEL R26, R26, -8.06006814911005101289e+34, !P0 ;  /* 0xf9785eba1a1a7808 */ /* 0x000fe40004000000 */
[----:B------:R-:W-:-:S06]  /*08c0*/  FSEL R27, -R17, 0.11223486810922622681, !P0 ;  /* 0x3de5db65111b7808 */ /* 0x000fcc0004000100 */
[----:B--2---:R-:W-:-:S08]  /*08d0*/  DFMA R12, R18, R26, R12 ;  /* 0x0000001a120c722b */ /* 0x004fd0000000000c */
[----:B------:R-:W-:-:S08]  /*08e0*/  DFMA R12, R18, R12, R14 ;  /* 0x0000000c120c722b */ /* 0x000fd0000000000e */
[----:B---3--:R-:W-:-:S08]  /*08f0*/  DFMA R8, R18, R12, R8 ;  /* 0x0000000c1208722b */ /* 0x008fd00000000008 */
[----:B------:R-:W-:-:S08]  /*0900*/  DFMA R8, R18, R8, R10 ;  /* 0x000000081208722b */ /* 0x000fd0000000000a */
[----:B----4-:R-:W-:-:S08]  /*0910*/  DFMA R4, R18, R8, R4 ;  /* 0x000000081204722b */ /* 0x010fd00000000004 */
[----:B------:R-:W-:-:S08]  /*0920*/  DFMA R4, R18, R4, R6 ;  /* 0x000000041204722b */ /* 0x000fd00000000006 */
[----:B------:R-:W-:Y:S02]  /*0930*/  DFMA R2, R4, R2, R2 ;  /* 0x000000020402722b */ /* 0x000fe40000000002 */
[----:B------:R-:W-:-:S10]  /*0940*/  DFMA R4, R18, R4, 1 ;  /* 0x3ff000001204742b */ /* 0x000fd40000000004 */
[----:B------:R-:W-:Y:S02]  /*0950*/  FSEL R6, R4, R2, !P0 ;  /* 0x0000000204067208 */ /* 0x000fe40004000000 */
[----:B------:R-:W-:Y:S01]  /*0960*/  FSEL R7, R5, R3, !P0 ;  /* 0x0000000305077208 */ /* 0x000fe20004000000 */
[----:B------:R-:W-:Y:S01]  /*0970*/  @!P1 DMUL R2, RZ, R22 ;  /* 0x00000016ff029228 */ /* 0x000fe20000000000 */
[----:B------:R-:W-:Y:S01]  /*0980*/  LOP3.LUT P0, RZ, R16, 0x2, RZ, 0xc0, !PT ;  /* 0x0000000210ff7812 */ /* 0x000fe2000780c0ff */
[----:B------:R-:W-:-:S03]  /*0990*/  @!P1 IMAD.MOV.U32 R16, RZ, RZ, RZ ;  /* 0x000000ffff109224 */ /* 0x000fc600078e00ff */
[----:B------:R-:W-:-:S10]  /*09a0*/  DADD R4, RZ, -R6 ;  /* 0x00000000ff047229 */ /* 0x000fd40000000806 */
[----:B------:R-:W-:Y:S02]  /*09b0*/  FSEL R24, R6, R4, !P0 ;  /* 0x0000000406187208 */ /* 0x000fe40004000000 */
[----:B------:R-:W-:Y:S01]  /*09c0*/  FSEL R25, R7, R5, !P0 ;  /* 0x0000000507197208 */ /* 0x000fe20004000000 */
[----:B------:R-:W-:Y:S06]  /*09d0*/  @!P1 BRA `(.L_x_9) ;  /* 0x00000000005c9947 */ /* 0x000fec0003800000 */
[----:B------:R-:W-:Y:S01]  /*09e0*/  UMOV UR6, 0x6dc9c883 ;  /* 0x6dc9c88300067882 */ /* 0x000fe20000000000 */
[----:B------:R-:W-:Y:S01]  /*09f0*/  UMOV UR7, 0x3fe45f30 ;  /* 0x3fe45f3000077882 */ /* 0x000fe20000000000 */
[C---:B------:R-:W-:Y:S02]  /*0a00*/  DSETP.GE.AND P0, PT, |R22|.reuse, 2.14748364800000000000e+09, PT ;  /* 0x41e000001600742a */ /* 0x040fe40003f06200 */
[----:B------:R-:W-:Y:S01]  /*0a10*/  DMUL R16, R22, UR6 ;  /* 0x0000000616107c28 */ /* 0x000fe20008000000 */
[----:B------:R-:W-:Y:S01]  /*0a20*/  UMOV UR6, 0x54442d18 ;  /* 0x54442d1800067882 */ /* 0x000fe20000000000 */
[----:B------:R-:W-:-:S08]  /*0a30*/  UMOV UR7, 0x3ff921fb ;  /* 0x3ff921fb00077882 */ /* 0x000fd00000000000 */
        /* <DEDUP_REMOVED lines=17> */
.L_x_9:
[----:B------:R-:W-:Y:S05]  /*0b50*/  BSYNC.RECONVERGENT B1 ;  /* 0x0000000000017941 */ /* 0x000fea0003800200 */
.L_x_8:
        /* <DEDUP_REMOVED lines=10> */
[----:B------:R-:W-:-:S02]  /*0c00*/  DMUL R18, R2, R2 ;  /* 0x0000000202127228 */ /* 0x000fc40000000000 */
[----:B------:R-:W-:Y:S01]  /*0c10*/  ISETP.NE.U32.AND P0, PT, R17, 0x1, PT ;  /* 0x000000011100780c */ /* 0x000fe20003f05070 */
[----:B------:R-:W-:-:S03]  /*0c20*/  IMAD.MOV.U32 R17, RZ, RZ, 0x3da8ff83 ;  /* 0x3da8ff83ff117424 */ /* 0x000fc600078e00ff */
        /* <DEDUP_REMOVED lines=11> */
[----:B------:R-:W-:Y:S02]  /*0ce0*/  FSEL R5, R5, R3, !P0 ;  /* 0x0000000305057208 */ /* 0x000fe40004000000 */
[----:B------:R-:W-:-:S04]  /*0cf0*/  LOP3.LUT P0, RZ, R16, 0x2, RZ, 0xc0, !PT ;  /* 0x0000000210ff7812 */ /* 0x000fc8000780c0ff */
[----:B------:R-:W-:-:S10]  /*0d00*/  DADD R2, RZ, -R4 ;  /* 0x00000000ff027229 */ /* 0x000fd40000000804 */
[----:B------:R-:W-:Y:S02]  /*0d10*/  FSEL R22, R4, R2, !P0 ;  /* 0x0000000204167208 */ /* 0x000fe40004000000 */
[----:B------:R-:W-:Y:S01]  /*0d20*/  FSEL R23, R5, R3, !P0 ;  /* 0x0000000305177208 */ /* 0x000fe20004000000 */
[----:B------:R-:W-:Y:S06]  /*0d30*/  BRA `(.L_x_2) ;  /* 0x0000001800387947 */ /* 0x000fec0003800000 */
.L_x_3:
[----:B------:R-:W-:-:S13]  /*0d40*/  ISETP.GE.U32.AND P0, PT, R6, 0x7ff00000, PT ;  /* 0x7ff000000600780c */ /* 0x000fda0003f06070 */
[----:B------:R-:W-:Y:S05]  /*0d50*/  @!P0 BRA `(.L_x_10) ;  /* 0x0000000000348947 */ /* 0x000fea0003800000 */
[----:B------:R-:W-:-:S04]  /*0d60*/  ISETP.NE.AND P0, PT, R2, 0x7ff00000, PT ;  /* 0x7ff000000200780c */ /* 0x000fc80003f05270 */
[----:B------:R-:W-:-:S13]  /*0d70*/  ISETP.EQ.AND P0, PT, R4, RZ, !P0 ;  /* 0x000000ff0400720c */ /* 0x000fda0004702270 */
[----:B------:R-:W-:-:S10]  /*0d80*/  @!P0 DADD R24, R22, -R22 ;  /* 0x0000000016188229 */ /* 0x000fd40000000816 */
[----:B------:R-:W-:Y:S02]  /*0d90*/  @!P0 IMAD.MOV.U32 R22, RZ, RZ, R24 ;  /* 0x000000ffff168224 */ /* 0x000fe400078e0018 */
[----:B------:R-:W-:Y:S01]  /*0da0*/  @!P0 IMAD.MOV.U32 R23, RZ, RZ, R25 ;  /* 0x000000ffff178224 */ /* 0x000fe200078e0019 */
[----:B------:R-:W-:Y:S06]  /*0db0*/  @!P0 BRA `(.L_x_2) ;  /* 0x0000001800188947 */ /* 0x000fec0003800000 */
[----:B------:R-:W-:Y:S01]  /*0dc0*/  DADD R22, R22, -R22 ;  /* 0x0000000016167229 */ /* 0x000fe20000000816 */
[----:B------:R-:W-:-:S04]  /*0dd0*/  ISETP.GT.AND P0, PT, R5, -0x1, PT ;  /* 0xffffffff0500780c */ /* 0x000fc80003f04270 */
[----:B------:R-:W-:Y:S02]  /*0de0*/  FSEL R24, R4, RZ, P0 ;  /* 0x000000ff04187208 */ /* 0x000fe40000000000 */
[----:B------:R-:W-:-:S03]  /*0df0*/  FSEL R25, R5, RZ, P0 ;  /* 0x000000ff05197208 */ /* 0x000fc60000000000 */
[----:B------:R-:W-:Y:S02]  /*0e00*/  FSEL R22, R22, RZ, P0 ;  /* 0x000000ff16167208 */ /* 0x000fe40000000000 */
[----:B------:R-:W-:Y:S01]  /*0e10*/  FSEL R23, R23, RZ, P0 ;  /* 0x000000ff17177208 */ /* 0x000fe20000000000 */
[----:B------:R-:W-:Y:S06]  /*0e20*/  BRA `(.L_x_2) ;  /* 0x0000001400fc7947 */ /* 0x000fec0003800000 */
.L_x_10:
[----:B------:R-:W-:-:S05]  /*0e30*/  VIADD R2, R5, 0xbf79d1be ;  /* 0xbf79d1be05027836 */ /* 0x000fca0000000000 */
[----:B------:R-:W-:-:S13]  /*0e40*/  ISETP.GT.U32.AND P0, PT, R2, 0x108aa2, PT ;  /* 0x00108aa20200780c */ /* 0x000fda0003f04070 */
[----:B------:R-:W-:Y:S05]  /*0e50*/  @P0 BRA `(.L_x_11) ;  /* 0x0000000c00200947 */ /* 0x000fea0003800000 */
[----:B------:R-:W-:Y:S01]  /*0e60*/  UMOV UR6, 0x19ba0da4 ;  /* 0x19ba0da400067882 */ /* 0x000fe20000000000 */
[----:B------:R-:W-:Y:S01]  /*0e70*/  UMOV UR7, 0x40937be3 ;  /* 0x40937be300077882 */ /* 0x000fe20000000000 */
[----:B------:R-:W-:Y:S01]  /*0e80*/  IMAD.MOV.U32 R2, RZ, RZ, 0x652b82fe ;  /* 0x652b82feff027424 */ /* 0x000fe200078e00ff */
[----:B------:R-:W-:Y:S01]  /*0e90*/  DADD R4, R4, -UR6 ;  /* 0x8000000604047e29 */ /* 0x000fe20008000000 */
[----:B------:R-:W-:Y:S01]  /*0ea0*/  IMAD.MOV.U32 R3, RZ, RZ, 0x3ff71547 ;  /* 0x3ff71547ff037424 */ /* 0x000fe200078e00ff */
[----:B------:R-:W-:Y:S01]  /*0eb0*/  UMOV UR6, 0xfefa39ef ;  /* 0xfefa39ef00067882 */ /* 0x000fe20000000000 */
[----:B------:R-:W-:Y:S01]  /*0ec0*/  UMOV UR7, 0x3fe62e42 ;  /* 0x3fe62e4200077882 */ /* 0x000fe20000000000 */
[----:B------:R-:W-:Y:S04]  /*0ed0*/  BSSY.RECONVERGENT B1, `(.L_x_12) ;  /* 0x0000036000017945 */ /* 0x000fe80003800200 */
[----:B------:R-:W-:-:S02]  /*0ee0*/  DFMA R2, R4, R2, 6.75539944105574400000e+15 ;  /* 0x433800000402742b */ /* 0x000fc40000000002 */
[----:B------:R-:W-:-:S06]  /*0ef0*/  FSETP.GEU.AND P0, PT, |R5|, 4.1917929649353027344, PT ;  /* 0x4086232b0500780b */ /* 0x000fcc0003f0e200 */
        /* <DEDUP_REMOVED lines=43> */
[----:B------:R-:W-:Y:S02]  /*11b0*/  @!P1 LEA.HI R3, R2, R2, RZ, 0x1 ;  /* 0x0000000202039211 */ /* 0x000fe400078f08ff */
[----:B------:R-:W-:Y:S02]  /*11c0*/  FSEL R19, R9, RZ, P0 ;  /* 0x000000ff09137208 */ /* 0x000fe40000000000 */
[----:B------:R-:W-:-:S05]  /*11d0*/  @!P1 SHF.R.S32.HI R3, RZ, 0x1, R3 ;  /* 0x00000001ff039819 */ /* 0x000fca0000011403 */
[----:B------:R-:W-:Y:S02]  /*11e0*/  @!P1 IMAD.IADD R2, R2, 0x1, -R3 ;  /* 0x0000000102029824 */ /* 0x000fe400078e0a03 */
[----:B------:R-:W-:-:S03]  /*11f0*/  @!P1 IMAD R7, R3, 0x100000, R7 ;  /* 0x0010000003079824 */ /* 0x000fc600078e0207 */
[----:B------:R-:W-:Y:S01]  /*1200*/  @!P1 LEA R3, R2, 0x3ff00000, 0x14 ;  /* 0x3ff0000002039811 */ /* 0x000fe200078ea0ff */
[----:B------:R-:W-:-:S06]  /*1210*/  @!P1 IMAD.MOV.U32 R2, RZ, RZ, RZ ;  /* 0x000000ffff029224 */ /* 0x000fcc00078e00ff */
[----:B------:R-:W-:-:S11]  /*1220*/  @!P1 DMUL R18, R6, R2 ;  /* 0x0000000206129228 */ /* 0x000fd60000000000 */
.L_x_13:
[----:B------:R-:W-:Y:S05]  /*1230*/  BSYNC.RECONVERGENT B1 ;  /* 0x0000000000017941 */ /* 0x000fea0003800200 */
.L_x_12:
[C---:B------:R-:W-:Y:S01]  /*1240*/  LEA.HI R2, R19.reuse, 0xffffff09, RZ, 0xc ;  /* 0xffffff0913027811 */ /* 0x040fe200078f60ff */
[----:B------:R-:W-:Y:S01]  /*1250*/  DSETP.NEU.AND P0, PT, |R22|, +INF , PT ;  /* 0x7ff000001600742a */ /* 0x000fe20003f0d200 */
[----:B------:R-:W-:Y:S01]  /*1260*/  LOP3.LUT R19, R19, 0xfffff, RZ, 0xc0, !PT ;  /* 0x000fffff13137812 */ /* 0x000fe200078ec0ff */
[----:B------:R-:W-:Y:S01]  /*1270*/  BSSY.RECONVERGENT B1, `(.L_x_14) ;  /* 0x0000028000017945 */ /* 0x000fe20003800200 */
[----:B------:R-:W-:Y:S01]  /*1280*/  LOP3.LUT R3, R2, 0xffff, RZ, 0xc0, !PT ;  /* 0x0000ffff02037812 */ /* 0x000fe200078ec0ff */
[----:B------:R-:W-:Y:S01]  /*1290*/  IMAD.MOV.U32 R16, RZ, RZ, RZ ;  /* 0x000000ffff107224 */ /* 0x000fe200078e00ff */
[----:B------:R-:W-:Y:S02]  /*12a0*/  LOP3.LUT R19, R19, 0x7fe00000, RZ, 0xfc, !PT ;  /* 0x7fe0000013137812 */ /* 0x000fe400078efcff */
[----:B------:R-:W-:-:S04]  /*12b0*/  LEA.HI R3, R3, R2, RZ, 0x11 ;  /* 0x0000000203037211 */ /* 0x000fc800078f88ff */
[----:B------:R-:W-:-:S03]  /*12c0*/  PRMT R3, R3, 0x9910, RZ ;  /* 0x0000991003037816 */ /* 0x000fc600000000ff */
[----:B------:R-:W-:Y:S01]  /*12d0*/  @!P0 DMUL R24, RZ, R22 ;  /* 0x00000016ff188228 */ /* 0x000fe20000000000 */
[----:B------:R-:W-:Y:S01]  /*12e0*/  SHF.R.S32.HI R3, RZ, 0x1, R3 ;  /* 0x00000001ff037819 */ /* 0x000fe20000011403 */
[----:B------:R-:W-:-:S03]  /*12f0*/  @!P0 IMAD.MOV.U32 R26, RZ, RZ, 0x1 ;  /* 0x00000001ff1a8424 */ /* 0x000fc600078e00ff */
[----:B------:R-:W-:-:S05]  /*1300*/  PRMT R17, R3, 0x9910, RZ ;  /* 0x0000991003117816 */ /* 0x000fca00000000ff */
[----:B------:R-:W-:Y:S01]  /*1310*/  IMAD.IADD R2, R2, 0x1, -R17 ;  /* 0x0000000102027824 */ /* 0x000fe200078e0a11 */
[----:B------:R-:W-:-:S04]  /*1320*/  LEA R17, R17, 0x3ff00000, 0x14 ;  /* 0x3ff0000011117811 */ /* 0x000fc800078ea0ff */
[----:B------:R-:W-:Y:S01]  /*1330*/  LEA R3, R2, 0x3ff00000, 0x14 ;  /* 0x3ff0000002037811 */ /* 0x000fe200078ea0ff */
[----:B------:R-:W-:Y:S06]  /*1340*/  @!P0 BRA `(.L_x_15) ;  /* 0x0000000000688947 */ /* 0x000fec0003800000 */
        /* <DEDUP_REMOVED lines=24> */
.L_x_17:
[----:B------:R-:W-:Y:S05]  /*14d0*/  BSYNC.RECONVERGENT B2 ;  /* 0x0000000000027941 */ /* 0x000fea0003800200 */
.L_x_16:
[----:B------:R-:W-:-:S07]  /*14e0*/  VIADD R26, R26, 0x1 ;  /* 0x000000011a1a7836 */ /* 0x000fce0000000000 */
.L_x_15:
[----:B------:R-:W-:Y:S05]  /*14f0*/  BSYNC.RECONVERGENT B1 ;  /* 0x0000000000017941 */ /* 0x000fea0003800200 */
.L_x_14:
        /* <DEDUP_REMOVED lines=24> */
[----:B------:R-:W-:Y:S01]  /*1680*/  DFMA R4, R28, R4, 1 ;  /* 0x3ff000001c04742b */ /* 0x000fe20000000004 */
[----:B------:R-:W-:-:S09]  /*1690*/  @!P1 IMAD.MOV.U32 R28, RZ, RZ, RZ ;  /* 0x000000ffff1c9224 */ /* 0x000fd200078e00ff */
[----:B------:R-:W-:Y:S02]  /*16a0*/  FSEL R6, R4, R24, !P0 ;  /* 0x0000001804067208 */ /* 0x000fe40004000000 */
[----:B------:R-:W-:Y:S02]  /*16b0*/  FSEL R7, R5, R25, !P0 ;  /* 0x0000001905077208 */ /* 0x000fe40004000000 */
[----:B------:R-:W-:Y:S01]  /*16c0*/  LOP3.LUT P0, RZ, R26, 0x2, RZ, 0xc0, !PT ;  /* 0x000000021aff7812 */ /* 0x000fe2000780c0ff */
[----:B------:R-:W-:-:S03]  /*16d0*/  @!P1 DMUL R26, RZ, R22 ;  /* 0x00000016ff1a9228 */ /* 0x000fc60000000000 */
[----:B------:R-:W-:-:S10]  /*16e0*/  DADD R4, RZ, -R6 ;  /* 0x00000000ff047229 */ /* 0x000fd40000000806 */
[----:B------:R-:W-:Y:S02]  /*16f0*/  FSEL R24, R6, R4, !P0 ;  /* 0x0000000406187208 */ /* 0x000fe40004000000 */
[----:B------:R-:W-:-:S06]  /*1700*/  FSEL R25, R7, R5, !P0 ;  /* 0x0000000507197208 */ /* 0x000fcc0004000000 */
[----:B------:R-:W-:-:S08]  /*1710*/  DMUL R24, R18, R24 ;  /* 0x0000001812187228 */ /* 0x000fd00000000000 */
[----:B------:R-:W-:Y:S01]  /*1720*/  DMUL R24, R16, R24 ;  /* 0x0000001810187228 */ /* 0x000fe20000000000 */
[----:B------:R-:W-:Y:S10]  /*1730*/  @!P1 BRA `(.L_x_19) ;  /* 0x0000000000589947 */ /* 0x000ff40003800000 */
        /* <DEDUP_REMOVED lines=21> */
[----:B------:R-:W-:-:S07]  /*1890*/  IMAD.MOV.U32 R27, RZ, RZ, R5 ;  /* 0x000000ffff1b7224 */ /* 0x000fce00078e0005 */
.L_x_19:
[----:B------:R-:W-:Y:S05]  /*18a0*/  BSYNC.RECONVERGENT B1 ;  /* 0x0000000000017941 */ /* 0x000fea0003800200 */
.L_x_18:
        /* <DEDUP_REMOVED lines=14> */
[----:B------:R-:W-:Y:S01]  /*1990*/  FSEL R33, -R2, 0.11223486810922622681, !P0 ;  /* 0x3de5db6502217808 */ /* 0x000fe20004000100 */
[----:B------:R-:W-:-:S06]  /*19a0*/  IMAD.MOV.U32 R2, RZ, RZ, RZ ;  /* 0x000000ffff027224 */ /* 0x000fcc00078e00ff */
[----:B------:R-:W-:Y:S02]  /*19b0*/  DMUL R24, R24, R2 ;  /* 0x0000000218187228 */ /* 0x000fe40000000000 */
        /* <DEDUP_REMOVED lines=13> */
[----:B------:R-:W-:-:S06]  /*1a90*/  FSEL R5, R7, R5, !P0 ;  /* 0x0000000507057208 */ /* 0x000fcc0004000000 */
[----:B------:R-:W-:-:S08]  /*1aa0*/  DMUL R18, R18, R4 ;  /* 0x0000000412127228 */ /* 0x000fd00000000000 */
[----:B------:R-:W-:-:S08]  /*1ab0*/  DMUL R18, R16, R18 ;  /* 0x0000001210127228 */ /* 0x000fd00000000000 */
[----:B------:R-:W-:Y:S01]  /*1ac0*/  DMUL R22, R2, R18 ;  /* 0x0000001202167228 */ /* 0x000fe20000000000 */
[----:B------:R-:W-:Y:S10]  /*1ad0*/  BRA `(.L_x_2) ;  /* 0x0000000800d07947 */ /* 0x000ff40003800000 */
.L_x_11:
[----:B------:R-:W-:Y:S01]  /*1ae0*/  IMAD.MOV.U32 R6, RZ, RZ, 0x652b82fe ;  /* 0x652b82feff067424 */ /* 0x000fe200078e00ff */
[----:B------:R-:W-:Y:S01]  /*1af0*/  UMOV UR6, 0xfefa39ef ;  /* 0xfefa39ef00067882 */ /* 0x000fe20000000000 */
[----:B------:R-:W-:Y:S01]  /*1b00*/  IMAD.MOV.U32 R7, RZ, RZ, 0x3ff71547 ;  /* 0x3ff71547ff077424 */ /* 0x000fe200078e00ff */
[----:B------:R-:W-:Y:S01]  /*1b10*/  UMOV UR7, 0x3fe62e42 ;  /* 0x3fe62e4200077882 */ /* 0x000fe20000000000 */
[----:B------:R-:W-:Y:S01]  /*1b20*/  DSETP.NEU.AND P2, PT, |R22|, +INF , PT ;  /* 0x7ff000001600742a */ /* 0x000fe20003f4d200 */
[----:B------:R-:W-:Y:S01]  /*1b30*/  FSETP.GEU.AND P0, PT, |R5|, 4.1917929649353027344, PT ;  /* 0x4086232b0500780b */ /* 0x000fe20003f0e200 */
[----:B------:R-:W-:Y:S02]  /*1b40*/  BSSY.RECONVERGENT B1, `(.L_x_20) ;  /* 0x0000036000017945 */ /* 0x000fe40003800200 */
[----:B------:R-:W-:-:S08]  /*1b50*/  DFMA R6, R4, R6, 6.75539944105574400000e+15 ;  /* 0x433800000406742b */ /* 0x000fd00000000006 */
[----:B------:R-:W-:Y:S02]  /*1b60*/  DADD R2, R6, -6.75539944105574400000e+15 ;  /* 0xc338000006027429 */ /* 0x000fe40000000000 */
[----:B------:R-:W-:-:S06]  /*1b70*/  @!P2 DMUL R16, RZ, R22 ;  /* 0x00000016ff10a228 */ /* 0x000fcc0000000000 */
        /* <DEDUP_REMOVED lines=42> */
[----:B------:R-:W-:-:S04]  /*1e20*/  @!P1 LEA.HI R2, R6, R6, RZ, 0x1 ;  /* 0x0000000606029211 */ /* 0x000fc800078f08ff */
[----:B------:R-:W-:Y:S02]  /*1e30*/  @!P1 SHF.R.S32.HI R5, RZ, 0x1, R2 ;  /* 0x00000001ff059819 */ /* 0x000fe40000011402 */
[----:B------:R-:W-:-:S03]  /*1e40*/  FSEL R2, R10, RZ, P0 ;  /* 0x000000ff0a027208 */ /* 0x000fc60000000000 */
[----:B------:R-:W-:Y:S02]  /*1e50*/  @!P1 IMAD.IADD R4, R6, 0x1, -R5 ;  /* 0x0000000106049824 */ /* 0x000fe400078e0a05 */
[----:B------:R-:W-:-:S03]  /*1e60*/  @!P1 IMAD R9, R5, 0x100000, R9 ;  /* 0x0010000005099824 */ /* 0x000fc600078e0209 */
[----:B------:R-:W-:Y:S01]  /*1e70*/  @!P1 LEA R5, R4, 0x3ff00000, 0x14 ;  /* 0x3ff0000004059811 */ /* 0x000fe200078ea0ff */
[----:B------:R-:W-:-:S06]  /*1e80*/  @!P1 IMAD.MOV.U32 R4, RZ, RZ, RZ ;  /* 0x000000ffff049224 */ /* 0x000fcc00078e00ff */
[----:B------:R-:W-:-:S11]  /*1e90*/  @!P1 DMUL R2, R8, R4 ;  /* 0x0000000408029228 */ /* 0x000fd60000000000 */
.L_x_21:
[----:B------:R-:W-:Y:S05]  /*1ea0*/  BSYNC.RECONVERGENT B1 ;  /* 0x0000000000017941 */ /* 0x000fea0003800200 */
.L_x_20:
[----:B------:R-:W-:Y:S01]  /*1eb0*/  BSSY.RECONVERGENT B1, `(.L_x_22) ;  /* 0x000001d000017945 */ /* 0x000fe20003800200 */
[----:B------:R-:W-:-:S03]  /*1ec0*/  @!P2 IMAD.MOV.U32 R18, RZ, RZ, 0x1 ;  /* 0x00000001ff12a424 */ /* 0x000fc600078e00ff */
[----:B------:R-:W-:Y:S05]  /*1ed0*/  @!P2 BRA `(.L_x_23) ;  /* 0x000000000068a947 */ /* 0x000fea0003800000 */
        /* <DEDUP_REMOVED lines=24> */
.L_x_25:
[----:B------:R-:W-:Y:S05]  /*2060*/  BSYNC.RECONVERGENT B2 ;  /* 0x0000000000027941 */ /* 0x000fea0003800200 */
.L_x_24:
[----:B------:R-:W-:-:S07]  /*2070*/  VIADD R18, R18, 0x1 ;  /* 0x0000000112127836 */ /* 0x000fce0000000000 */
.L_x_23:
[----:B------:R-:W-:Y:S05]  /*2080*/  BSYNC.RECONVERGENT B1 ;  /* 0x0000000000017941 */ /* 0x000fea0003800200 */
.L_x_22:
        /* <DEDUP_REMOVED lines=57> */
.L_x_27:
[----:B------:R-:W-:Y:S05]  /*2420*/  BSYNC.RECONVERGENT B1 ;  /* 0x0000000000017941 */ /* 0x000fea0003800200 */
.L_x_26:
        /* <DEDUP_REMOVED lines=12> */
[----:B------:R-:W-:Y:S01]  /*24f0*/  IMAD.MOV.U32 R19, RZ, RZ, 0x3da8ff83 ;  /* 0x3da8ff83ff137424 */ /* 0x000fe200078e00ff */
[----:B------:R-:W-:Y:S02]  /*2500*/  DMUL R24, R2, R24 ;  /* 0x0000001802187228 */ /* 0x000fe40000000000 */
        /* <DEDUP_REMOVED lines=16> */
[----:B------:R-:W-:-:S11]  /*2610*/  DMUL R22, R2, R22 ;  /* 0x0000001602167228 */ /* 0x000fd60000000000 */
.L_x_2:
[----:B------:R-:W-:Y:S05]  /*2620*/  BSYNC.RECONVERGENT B0 ;  /* 0x0000000000007941 */ /* 0x000fea0003800200 */
.L_x_0:
[----:B------:R-:W2:Y:S01]  /*2630*/  LDG.E.128 R4, desc[UR4][R20.64] ;  /* 0x0000000414047981 */ /* 0x000ea2000c1e1d00 */
[----:B------:R-:W0:Y:S01]  /*2640*/  LDC.64 R8, c[0x0][0x380] ;  /* 0x0000e000ff087b82 */ /* 0x000e220000000a00 */
[C---:B--2---:R-:W-:Y:S02]  /*2650*/  DMUL R2, R6.reuse, R22 ;  /* 0x0000001606027228 */ /* 0x044fe40000000000 */
[----:B------:R-:W-:-:S06]  /*2660*/  DMUL R26, R6, R24 ;  /* 0x00000018061a7228 */ /* 0x000fcc0000000000 */
[C---:B------:R-:W-:Y:S02]  /*2670*/  DFMA R24, R4.reuse, R24, -R2 ;  /* 0x000000180418722b */ /* 0x040fe40000000802 */
[----:B------:R-:W-:Y:S01]  /*2680*/  DFMA R26, R4, R22, R26 ;  /* 0x00000016041a722b */ /* 0x000fe2000000001a */
[----:B0-----:R-:W-:-:S06]  /*2690*/  IMAD.WIDE.U32 R2, R0, 0x10, R8 ;  /* 0x0000001000027825 */ /* 0x001fcc00078e0008 */
[----:B------:R-:W-:Y:S01]  /*26a0*/  STG.E.128 desc[UR4][R2.64], R24 ;  /* 0x0000001802007986 */ /* 0x000fe2000c101d04 */
[----:B------:R-:W-:Y:S05]  /*26b0*/  EXIT ;  /* 0x000000000000794d */ /* 0x000fea0003800000 */
        .type           $_ZN6device25nonlin_part_cubic_quinticEPN6thrust24THRUST_300001_SM_1000_NS7complexIdEEPKS3_S6_S3_jj$__internal_trig_reduction_slowpathd,@function
        .size           $_ZN6device25nonlin_part_cubic_quinticEPN6thrust24THRUST_300001_SM_1000_NS7complexIdEEPKS3_S6_S3_jj$__internal_trig_reduction_slowpathd,(.L_x_37 - $_ZN6device25nonlin_part_cubic_quinticEPN6thrust24THRUST_300001_SM_1000_NS7complexIdEEPKS3_S6_S3_jj$__internal_trig_reduction_slowpathd)
$_ZN6device25nonlin_part_cubic_quinticEPN6thrust24THRUST_300001_SM_1000_NS7complexIdEEPKS3_S6_S3_jj$__internal_trig_reduction_slowpathd:
[----:B------:R-:W-:Y:S01]  /*26c0*/  SHF.R.U32.HI R12, RZ, 0x14, R14 ;  /* 0x00000014ff0c7819 */ /* 0x000fe2000001160e */
[----:B------:R-:W-:-:S03]  /*26d0*/  IMAD.MOV.U32 R4, RZ, RZ, RZ ;  /* 0x000000ffff047224 */ /* 0x000fc600078e00ff */
[----:B------:R-:W-:-:S04]  /*26e0*/  LOP3.LUT R5, R12, 0x7ff, RZ, 0xc0, !PT ;  /* 0x000007ff0c057812 */ /* 0x000fc800078ec0ff */
[----:B------:R-:W-:-:S13]  /*26f0*/  ISETP.NE.AND P0, PT, R5, 0x7ff, PT ;  /* 0x000007ff0500780c */ /* 0x000fda0003f05270 */
[----:B------:R-:W-:Y:S05]  /*2700*/  @!P0 BRA `(.L_x_28) ;  /* 0x0000000800648947 */ /* 0x000fea0003800000 */
[----:B------:R-:W-:Y:S01]  /*2710*/  VIADD R4, R5, 0xfffffc00 ;  /* 0xfffffc0005047836 */ /* 0x000fe20000000000 */
[----:B------:R-:W-:Y:S01]  /*2720*/  BSSY.RECONVERGENT B3, `(.L_x_29) ;  /* 0x0000033000037945 */ /* 0x000fe20003800200 */
[----:B------:R-:W-:-:S03]  /*2730*/  CS2R R8, SRZ ;  /* 0x0000000000087805 */ /* 0x000fc6000001ff00 */
[----:B------:R-:W-:Y:S02]  /*2740*/  SHF.R.U32.HI R10, RZ, 0x6, R4 ;  /* 0x00000006ff0a7819 */ /* 0x000fe40000011604 */
[----:B------:R-:W-:Y:S02]  /*2750*/  ISETP.GE.U32.AND P0, PT, R4, 0x80, PT ;  /* 0x000000800400780c */ /* 0x000fe40003f06070 */
[C---:B------:R-:W-:Y:S02]  /*2760*/  IADD3 R4, PT, PT, -R10.reuse, 0x13, RZ ;  /* 0x000000130a047810 */ /* 0x040fe40007ffe1ff */
[----:B------:R-:W-:Y:S02]  /*2770*/  IADD3 R11, PT, PT, -R10, 0xf, RZ ;  /* 0x0000000f0a0b7810 */ /* 0x000fe40007ffe1ff */
[----:B------:R-:W-:-:S04]  /*2780*/  SEL R6, R4, 0x12, P0 ;  /* 0x0000001204067807 */ /* 0x000fc80000000000 */
[----:B------:R-:W-:-:S13]  /*2790*/  ISETP.GE.AND P0, PT, R11, R6, PT ;  /* 0x000000060b00720c */ /* 0x000fda0003f06270 */
[----:B------:R-:W-:Y:S05]  /*27a0*/  @P0 BRA `(.L_x_30) ;  /* 0x0000000000a80947 */ /* 0x000fea0003800000 */
[----:B------:R-:W0:Y:S01]  /*27b0*/  LDC.64 R4, c[0x0][0x358] ;  /* 0x0000d600ff047b82 */ /* 0x000e220000000a00 */
[C---:B------:R-:W-:Y:S01]  /*27c0*/  SHF.L.U64.HI R27, R13.reuse, 0xb, R14 ;  /* 0x0000000b0d1b7819 */ /* 0x040fe2000001020e */
[----:B------:R-:W-:Y:S01]  /*27d0*/  BSSY.RECONVERGENT B4, `(.L_x_31) ;  /* 0x0000021000047945 */ /* 0x000fe20003800200 */
[----:B------:R-:W-:Y:S01]  /*27e0*/  IADD3 R10, PT, PT, RZ, -R10, -R6 ;  /* 0x8000000aff0a7210 */ /* 0x000fe20007ffe806 */
[----:B------:R-:W-:Y:S01]  /*27f0*/  IMAD.SHL.U32 R13, R13, 0x800, RZ ;  /* 0x000008000d0d7824 */ /* 0x000fe200078e00ff */
[----:B------:R-:W-:Y:S01]  /*2800*/  CS2R R8, SRZ ;  /* 0x0000000000087805 */ /* 0x000fe2000001ff00 */
[----:B------:R-:W-:Y:S01]  /*2810*/  IMAD.MOV.U32 R15, RZ, RZ, RZ ;  /* 0x000000ffff0f7224 */ /* 0x000fe200078e00ff */
[----:B------:R-:W-:-:S07]  /*2820*/  LOP3.LUT R27, R27, 0x80000000, RZ, 0xfc, !PT ;  /* 0x800000001b1b7812 */ /* 0x000fce00078efcff */
.L_x_32:
[----:B------:R-:W1:Y:S01]  /*2830*/  LDC.64 R6, c[0x4][0xe0] ;  /* 0x01003800ff067b82 */ /* 0x000e620000000a00 */
[----:B0-----:R-:W-:Y:S02]  /*2840*/  R2UR UR6, R4 ;  /* 0x00000000040672ca */ /* 0x001fe400000e0000 */
[----:B------:R-:W-:Y:S01]  /*2850*/  R2UR UR7, R5 ;  /* 0x00000000050772ca */ /* 0x000fe200000e0000 */
[----:B-1----:R-:W-:-:S12]  /*2860*/  IMAD.WIDE R6, R11, 0x8, R6 ;  /* 0x000000080b067825 */ /* 0x002fd800078e0206 */
[----:B------:R-:W2:Y:S01]  /*2870*/  LDG.E.64.CONSTANT R6, desc[UR6][R6.64] ;  /* 0x0000000606067981 */ /* 0x000ea2000c1e9b00 */
[----:B------:R-:W-:Y:S02]  /*2880*/  VIADD R10, R10, 0x1 ;  /* 0x000000010a0a7836 */ /* 0x000fe40000000000 */
[----:B------:R-:W-:Y:S02]  /*2890*/  VIADD R11, R11, 0x1 ;  /* 0x000000010b0b7836 */ /* 0x000fe40000000000 */
[----:B--2---:R-:W-:-:S04]  /*28a0*/  IMAD.WIDE.U32 R8, P2, R6, R13, R8 ;  /* 0x0000000d06087225 */ /* 0x004fc80007840008 */
[----:B------:R-:W-:Y:S02]  /*28b0*/  IMAD R29, R6, R27, RZ ;  /* 0x0000001b061d7224 */ /* 0x000fe400078e02ff */
[CC--:B------:R-:W-:Y:S02]  /*28c0*/  IMAD R28, R7.reuse, R13.reuse, RZ ;  /* 0x0000000d071c7224 */ /* 0x0c0fe400078e02ff */
[----:B------:R-:W-:Y:S01]  /*28d0*/  IMAD.HI.U32 R31, R7, R13, RZ ;  /* 0x0000000d071f7227 */ /* 0x000fe200078e00ff */
[----:B------:R-:W-:-:S03]  /*28e0*/  IADD3 R9, P0, PT, R29, R9, RZ ;  /* 0x000000091d097210 */ /* 0x000fc60007f1e0ff */
[----:B------:R-:W-:Y:S01]  /*28f0*/  IMAD R29, R15, 0x8, R1 ;  /* 0x000000080f1d7824 */ /* 0x000fe200078e0201 */
[----:B------:R-:W-:Y:S01]  /*2900*/  IADD3 R9, P1, PT, R28, R9, RZ ;  /* 0x000000091c097210 */ /* 0x000fe20007f3e0ff */
[----:B------:R-:W-:-:S04]  /*2910*/  IMAD.HI.U32 R28, R6, R27, RZ ;  /* 0x0000001b061c7227 */ /* 0x000fc800078e00ff */
[----:B------:R-:W-:Y:S01]  /*2920*/  IMAD.X R28, RZ, RZ, R28, P2 ;  /* 0x000000ffff1c7224 */ /* 0x000fe200010e061c */
[----:B------:R0:W-:Y:S01]  /*2930*/  STL.64 [R29], R8 ;  /* 0x000000081d007387 */ /* 0x0001e20000100a00 */
[----:B------:R-:W-:-:S03]  /*2940*/  IMAD.HI.U32 R6, R7, R27, RZ ;  /* 0x0000001b07067227 */ /* 0x000fc600078e00ff */
[----:B------:R-:W-:Y:S01]  /*2950*/  IADD3.X R28, P0, PT, R31, R28, RZ, P0, !PT ;  /* 0x0000001c1f1c7210 */ /* 0x000fe2000071e4ff */
[----:B------:R-:W-:Y:S02]  /*2960*/  IMAD R7, R7, R27, RZ ;  /* 0x0000001b07077224 */ /* 0x000fe400078e02ff */
[----:B------:R-:W-:Y:S02]  /*2970*/  VIADD R15, R15, 0x1 ;  /* 0x000000010f0f7836 */ /* 0x000fe40000000000 */
[----:B------:R-:W-:Y:S01]  /*2980*/  IMAD.X R6, RZ, RZ, R6, P0 ;  /* 0x000000ffff067224 */ /* 0x000fe200000e0606 */
[----:B------:R-:W-:Y:S02]  /*2990*/  ISETP.NE.AND P0, PT, R10, -0xf, PT ;  /* 0xfffffff10a00780c */ /* 0x000fe40003f05270 */
[----:B------:R-:W-:-:S05]  /*29a0*/  IADD3.X R28, P1, PT, R7, R28, RZ, P1, !PT ;  /* 0x0000001c071c7210 */ /* 0x000fca0000f3e4ff */
[----:B0-----:R-:W-:Y:S02]  /*29b0*/  IMAD.X R9, RZ, RZ, R6, P1 ;  /* 0x000000ffff097224 */ /* 0x001fe400008e0606 */
[----:B------:R-:W-:-:S04]  /*29c0*/  IMAD.MOV.U32 R8, RZ, RZ, R28 ;  /* 0x000000ffff087224 */ /* 0x000fc800078e001c */
[----:B------:R-:W-:Y:S05]  /*29d0*/  @P0 BRA `(.L_x_32) ;  /* 0xfffffffc00940947 */ /* 0x000fea000383ffff */
[----:B------:R-:W-:Y:S05]  /*29e0*/  BSYNC.RECONVERGENT B4 ;  /* 0x0000000000047941 */ /* 0x000fea0003800200 */
.L_x_31:
[----:B------:R-:W-:-:S05]  /*29f0*/  LOP3.LUT R4, R12, 0x7ff, RZ, 0xc0, !PT ;  /* 0x000007ff0c047812 */ /* 0x000fca00078ec0ff */
[----:B------:R-:W-:-:S05]  /*2a00*/  VIADD R4, R4, 0xfffffc00 ;  /* 0xfffffc0004047836 */ /* 0x000fca0000000000 */
[----:B------:R-:W-:Y:S02]  /*2a10*/  SHF.R.U32.HI R5, RZ, 0x6, R4 ;  /* 0x00000006ff057819 */ /* 0x000fe40000011604 */
[----:B------:R-:W-:Y:S02]  /*2a20*/  ISETP.GE.U32.AND P0, PT, R4, 0x80, PT ;  /* 0x000000800400780c */ /* 0x000fe40003f06070 */
[----:B------:R-:W-:-:S04]  /*2a30*/  IADD3 R5, PT, PT, -R5, 0x13, RZ ;  /* 0x0000001305057810 */ /* 0x000fc80007ffe1ff */
[----:B------:R-:W-:-:S07]  /*2a40*/  SEL R11, R5, 0x12, P0 ;  /* 0x00000012050b7807 */ /* 0x000fce0000000000 */
.L_x_30:
[----:B------:R-:W-:Y:S05]  /*2a50*/  BSYNC.RECONVERGENT B3 ;  /* 0x0000000000037941 */ /* 0x000fea0003800200 */
.L_x_29:
[C---:B------:R-:W-:Y:S02]  /*2a60*/  LOP3.LUT R4, R12.reuse, 0x7ff, RZ, 0xc0, !PT ;  /* 0x000007ff0c047812 */ /* 0x040fe400078ec0ff */
[----:B------:R-:W-:-:S03]  /*2a70*/  LOP3.LUT P0, R27, R12, 0x3f, RZ, 0xc0, !PT ;  /* 0x0000003f0c1b7812 */ /* 0x000fc6000780c0ff */
[----:B------:R-:W-:-:S05]  /*2a80*/  VIADD R4, R4, 0xfffffc00 ;  /* 0xfffffc0004047836 */ /* 0x000fca0000000000 */
[----:B------:R-:W-:-:S05]  /*2a90*/  SHF.R.U32.HI R4, RZ, 0x6, R4 ;  /* 0x00000006ff047819 */ /* 0x000fca0000011604 */
[----:B------:R-:W-:-:S04]  /*2aa0*/  IMAD.IADD R4, R4, 0x1, R11 ;  /* 0x0000000104047824 */ /* 0x000fc800078e020b */
[----:B------:R-:W-:-:S05]  /*2ab0*/  IMAD.U32 R31, R4, 0x8, R1 ;  /* 0x00000008041f7824 */ /* 0x000fca00078e0001 */
[----:B------:R0:W-:Y:S04]  /*2ac0*/  STL.64 [R31+-0x78], R8 ;  /* 0xffff88081f007387 */ /* 0x0001e80000100a00 */
[----:B------:R-:W2:Y:S04]  /*2ad0*/  @P0 LDL.64 R28, [R1+0x8] ;  /* 0x00000800011c0983 */ /* 0x000ea80000100a00 */
[----:B------:R-:W3:Y:S04]  /*2ae0*/  LDL.64 R6, [R1+0x10] ;  /* 0x0000100001067983 */ /* 0x000ee80000100a00 */
[----:B------:R-:W4:Y:S01]  /*2af0*/  LDL.64 R4, [R1+0x18] ;  /* 0x0000180001047983 */ /* 0x000f220000100a00 */
[----:B------:R-:W-:Y:S01]  /*2b00*/  @P0 LOP3.LUT R11, R27, 0x3f, RZ, 0x3c, !PT ;  /* 0x0000003f1b0b0812 */ /* 0x000fe200078e3cff */
[----:B------:R-:W-:Y:S01]  /*2b10*/  BSSY.RECONVERGENT B3, `(.L_x_33) ;  /* 0x0000034000037945 */ /* 0x000fe20003800200 */
[----:B--2---:R-:W-:-:S02]  /*2b20*/  @P0 SHF.R.U64 R12, R28, 0x1, R29 ;  /* 0x000000011c0c0819 */ /* 0x004fc4000000121d */
[----:B------:R-:W-:Y:S02]  /*2b30*/  @P0 SHF.R.U32.HI R28, RZ, 0x1, R29 ;  /* 0x00000001ff1c0819 */ /* 0x000fe4000001161d */
[----:B---3--:R-:W-:Y:S02]  /*2b40*/  @P0 SHF.L.U32 R13, R6, R27, RZ ;  /* 0x0000001b060d0219 */ /* 0x008fe400000006ff */
[----:B0-----:R-:W-:Y:S02]  /*2b50*/  @P0 SHF.R.U64 R8, R12, R11, R28 ;  /* 0x0000000b0c080219 */ /* 0x001fe4000000121c */
[--C-:B------:R-:W-:Y:S02]  /*2b60*/  @P0 SHF.R.U32.HI R10, RZ, 0x1, R7.reuse ;  /* 0x00000001ff0a0819 */ /* 0x100fe40000011607 */
[C-C-:B------:R-:W-:Y:S02]  /*2b70*/  @P0 SHF.R.U64 R15, R6.reuse, 0x1, R7.reuse ;  /* 0x00000001060f0819 */ /* 0x140fe40000001207 */
[----:B------:R-:W-:-:S02]  /*2b80*/  @P0 SHF.L.U64.HI R30, R6, R27, R7 ;  /* 0x0000001b061e0219 */ /* 0x000fc40000010207 */
[----:B------:R-:W-:Y:S02]  /*2b90*/  @P0 SHF.R.U32.HI R9, RZ, R11, R28 ;  /* 0x0000000bff090219 */ /* 0x000fe4000001161c */
[----:B------:R-:W-:Y:S02]  /*2ba0*/  @P0 LOP3.LUT R6, R13, R8, RZ, 0xfc, !PT ;  /* 0x000000080d060212 */ /* 0x000fe400078efcff */
[----:B----4-:R-:W-:Y:S02]  /*2bb0*/  @P0 SHF.L.U32 R12, R4, R27, RZ ;  /* 0x0000001b040c0219 */ /* 0x010fe400000006ff */
[--C-:B------:R-:W-:Y:S02]  /*2bc0*/  @P0 SHF.R.U64 R15, R15, R11, R10.reuse ;  /* 0x0000000b0f0f0219 */ /* 0x100fe4000000120a */
[----:B------:R-:W-:Y:S02]  /*2bd0*/  @P0 LOP3.LUT R7, R30, R9, RZ, 0xfc, !PT ;  /* 0x000000091e070212 */ /* 0x000fe400078efcff */
[----:B------:R-:W-:Y:S01]  /*2be0*/  @P0 SHF.R.U32.HI R11, RZ, R11, R10 ;  /* 0x0000000bff0b0219 */ /* 0x000fe2000001160a */
[----:B------:R-:W-:Y:S01]  /*2bf0*/  IMAD.SHL.U32 R10, R6, 0x4, RZ ;  /* 0x00000004060a7824 */ /* 0x000fe200078e00ff */
[----:B------:R-:W-:-:S02]  /*2c00*/  @P0 SHF.L.U64.HI R8, R4, R27, R5 ;  /* 0x0000001b04080219 */ /* 0x000fc40000010205 */
[----:B------:R-:W-:Y:S02]  /*2c10*/  @P0 LOP3.LUT R4, R12, R15, RZ, 0xfc, !PT ;  /* 0x0000000f0c040212 */ /* 0x000fe400078efcff */
[----:B------:R-:W-:Y:S02]  /*2c20*/  SHF.L.U64.HI R6, R6, 0x2, R7 ;  /* 0x0000000206067819 */ /* 0x000fe40000010207 */
[----:B------:R-:W-:Y:S02]  /*2c30*/  @P0 LOP3.LUT R5, R8, R11, RZ, 0xfc, !PT ;  /* 0x0000000b08050212 */ /* 0x000fe400078efcff */
[----:B------:R-:W-:Y:S02]  /*2c40*/  SHF.L.W.U32.HI R7, R7, 0x2, R4 ;  /* 0x0000000207077819 */ /* 0x000fe40000010e04 */
[----:B------:R-:W-:Y:S02]  /*2c50*/  IADD3 RZ, P0, PT, RZ, -R10, RZ ;  /* 0x8000000affff7210 */ /* 0x000fe40007f1e0ff */
[----:B------:R-:W-:-:S02]  /*2c60*/  LOP3.LUT R8, RZ, R6, RZ, 0x33, !PT ;  /* 0x00000006ff087212 */ /* 0x000fc400078e33ff */
[----:B------:R-:W-:Y:S02]  /*2c70*/  SHF.L.W.U32.HI R4, R4, 0x2, R5 ;  /* 0x0000000204047819 */ /* 0x000fe40000010e05 */
[----:B------:R-:W-:Y:S02]  /*2c80*/  LOP3.LUT R9, RZ, R7, RZ, 0x33, !PT ;  /* 0x00000007ff097212 */ /* 0x000fe400078e33ff */
[----:B------:R-:W-:Y:S02]  /*2c90*/  IADD3.X R11, P0, PT, RZ, R8, RZ, P0, !PT ;  /* 0x00000008ff0b7210 */ /* 0x000fe4000071e4ff */
[----:B------:R-:W-:Y:S02]  /*2ca0*/  LOP3.LUT R8, RZ, R4, RZ, 0x33, !PT ;  /* 0x00000004ff087212 */ /* 0x000fe400078e33ff */
[----:B------:R-:W-:Y:S02]  /*2cb0*/  IADD3.X R12, P1, PT, RZ, R9, RZ, P0, !PT ;  /* 0x00000009ff0c7210 */ /* 0x000fe4000073e4ff */
[----:B------:R-:W-:-:S03]  /*2cc0*/  ISETP.GT.U32.AND P2, PT, R7, -0x1, PT ;  /* 0xffffffff0700780c */ /* 0x000fc60003f44070 */
[----:B------:R-:W-:Y:S01]  /*2cd0*/  IMAD.X R9, RZ, RZ, R8, P1 ;  /* 0x000000ffff097224 */ /* 0x000fe200008e0608 */
[----:B------:R-:W-:-:S04]  /*2ce0*/  ISETP.GT.AND.EX P0, PT, R4, -0x1, PT, P2 ;  /* 0xffffffff0400780c */ /* 0x000fc80003f04320 */
[----:B------:R-:W-:Y:S02]  /*2cf0*/  SEL R9, R4, R9, P0 ;  /* 0x0000000904097207 */ /* 0x000fe40000000000 */
[----:B------:R-:W-:Y:S02]  /*2d00*/  SEL R12, R7, R12, P0 ;  /* 0x0000000c070c7207 */ /* 0x000fe40000000000 */
[----:B------:R-:W-:Y:S02]  /*2d10*/  ISETP.NE.U32.AND P1, PT, R9, RZ, PT ;  /* 0x000000ff0900720c */ /* 0x000fe40003f25070 */
[----:B------:R-:W-:Y:S02]  /*2d20*/  SEL R15, R6, R11, P0 ;  /* 0x0000000b060f7207 */ /* 0x000fe40000000000 */
[----:B------:R-:W-:Y:S01]  /*2d30*/  SEL R7, R12, R9, !P1 ;  /* 0x000000090c077207 */ /* 0x000fe20004800000 */
[----:B------:R-:W-:-:S05]  /*2d40*/  @!P0 IMAD.MOV R10, RZ, RZ, -R10 ;  /* 0x000000ffff0a8224 */ /* 0x000fca00078e0a0a */
[----:B------:R-:W0:Y:S02]  /*2d50*/  FLO.U32 R7, R7 ;  /* 0x0000000700077300 */ /* 0x000e2400000e0000 */
[C---:B0-----:R-:W-:Y:S02]  /*2d60*/  IADD3 R13, PT, PT, -R7.reuse, 0x1f, RZ ;  /* 0x0000001f070d7810 */ /* 0x041fe40007ffe1ff */
[----:B------:R-:W-:-:S03]  /*2d70*/  IADD3 R8, PT, PT, -R7, 0x3f, RZ ;  /* 0x0000003f07087810 */ /* 0x000fc60007ffe1ff */
[----:B------:R-:W-:-:S05]  /*2d80*/  @P1 IMAD.MOV R8, RZ, RZ, R13 ;  /* 0x000000ffff081224 */ /* 0x000fca00078e020d */
[----:B------:R-:W-:-:S13]  /*2d90*/  ISETP.NE.AND P1, PT, R8, RZ, PT ;  /* 0x000000ff0800720c */ /* 0x000fda0003f25270 */
[----:B------:R-:W-:Y:S05]  /*2da0*/  @!P1 BRA `(.L_x_34) ;  /* 0x0000000000289947 */ /* 0x000fea0003800000 */
[----:B------:R-:W-:Y:S02]  /*2db0*/  LOP3.LUT R7, R8, 0x3f, RZ, 0xc0, !PT ;  /* 0x0000003f08077812 */ /* 0x000fe400078ec0ff */
[----:B------:R-:W-:Y:S02]  /*2dc0*/  SHF.R.U64 R11, R10, 0x1, R15 ;  /* 0x000000010a0b7819 */ /* 0x000fe4000000120f */
[CC--:B------:R-:W-:Y:S02]  /*2dd0*/  SHF.L.U64.HI R13, R12.reuse, R7.reuse, R9 ;  /* 0x000000070c0d7219 */ /* 0x0c0fe40000010209 */
[----:B------:R-:W-:Y:S02]  /*2de0*/  SHF.L.U32 R9, R12, R7, RZ ;  /* 0x000000070c097219 */ /* 0x000fe400000006ff */
[----:B------:R-:W-:Y:S02]  /*2df0*/  SHF.R.U32.HI R7, RZ, 0x1, R15 ;  /* 0x00000001ff077819 */ /* 0x000fe4000001160f */
[----:B------:R-:W-:-:S04]  /*2e00*/  LOP3.LUT R6, R8, 0x3f, RZ, 0xc, !PT ;  /* 0x0000003f08067812 */ /* 0x000fc800078e0cff */
[-CC-:B------:R-:W-:Y:S02]  /*2e10*/  SHF.R.U64 R12, R11, R6.reuse, R7.reuse ;  /* 0x000000060b0c7219 */ /* 0x180fe40000001207 */
[----:B------:R-:W-:Y:S02]  /*2e20*/  SHF.R.U32.HI R6, RZ, R6, R7 ;  /* 0x00000006ff067219 */ /* 0x000fe40000011607 */
[----:B------:R-:W-:Y:S02]  /*2e30*/  LOP3.LUT R12, R9, R12, RZ, 0xfc, !PT ;  /* 0x0000000c090c7212 */ /* 0x000fe400078efcff */
[----:B------:R-:W-:-:S07]  /*2e40*/  LOP3.LUT R9, R13, R6, RZ, 0xfc, !PT ;  /* 0x000000060d097212 */ /* 0x000fce00078efcff */
.L_x_34:
[----:B------:R-:W-:Y:S05]  /*2e50*/  BSYNC.RECONVERGENT B3 ;  /* 0x0000000000037941 */ /* 0x000fea0003800200 */
.L_x_33:
[----:B------:R-:W-:-:S04]  /*2e60*/  IMAD.WIDE.U32 R10, R12, 0x2168c235, RZ ;  /* 0x2168c2350c0a7825 */ /* 0x000fc800078e00ff */
[----:B------:R-:W-:Y:S01]  /*2e70*/  IMAD.MOV.U32 R6, RZ, RZ, R11 ;  /* 0x000000ffff067224 */ /* 0x000fe200078e000b */
[----:B------:R-:W-:Y:S01]  /*2e80*/  IADD3 RZ, P1, PT, R10, R10, RZ ;  /* 0x0000000a0aff7210 */ /* 0x000fe20007f3e0ff */
[----:B------:R-:W-:Y:S02]  /*2e90*/  IMAD.MOV.U32 R7, RZ, RZ, RZ ;  /* 0x000000ffff077224 */ /* 0x000fe400078e00ff */
[----:B------:R-:W-:-:S04]  /*2ea0*/  IMAD.HI.U32 R11, R9, -0x36f0255e, RZ ;  /* 0xc90fdaa2090b7827 */ /* 0x000fc800078e00ff */
[----:B------:R-:W-:-:S04]  /*2eb0*/  IMAD.WIDE.U32 R6, R12, -0x36f0255e, R6 ;  /* 0xc90fdaa20c067825 */ /* 0x000fc800078e0006 */
[C---:B------:R-:W-:Y:S02]  /*2ec0*/  IMAD R13, R9.reuse, -0x36f0255e, RZ ;  /* 0xc90fdaa2090d7824 */ /* 0x040fe400078e02ff */
[----:B------:R-:W-:-:S04]  /*2ed0*/  IMAD.WIDE.U32 R6, P2, R9, 0x2168c235, R6 ;  /* 0x2168c23509067825 */ /* 0x000fc80007840006 */
[----:B------:R-:W-:Y:S01]  /*2ee0*/  IMAD.X R9, RZ, RZ, R11, P2 ;  /* 0x000000ffff097224 */ /* 0x000fe200010e060b */
[----:B------:R-:W-:Y:S02]  /*2ef0*/  IADD3 R7, P2, PT, R13, R7, RZ ;  /* 0x000000070d077210 */ /* 0x000fe40007f5e0ff */
[----:B------:R-:W-:Y:S02]  /*2f00*/  IADD3.X RZ, P1, PT, R6, R6, RZ, P1, !PT ;  /* 0x0000000606ff7210 */ /* 0x000fe40000f3e4ff */
[C---:B------:R-:W-:Y:S01]  /*2f10*/  ISETP.GT.U32.AND P3, PT, R7.reuse, RZ, PT ;  /* 0x000000ff0700720c */ /* 0x040fe20003f64070 */
[----:B------:R-:W-:Y:S01]  /*2f20*/  IMAD.X R9, RZ, RZ, R9, P2 ;  /* 0x000000ffff097224 */ /* 0x000fe200010e0609 */
[----:B------:R-:W-:-:S04]  /*2f30*/  IADD3.X R6, P2, PT, R7, R7, RZ, P1, !PT ;  /* 0x0000000707067210 */ /* 0x000fc80000f5e4ff */
[C---:B------:R-:W-:Y:S01]  /*2f40*/  ISETP.GT.AND.EX P1, PT, R9.reuse, RZ, PT, P3 ;  /* 0x000000ff0900720c */ /* 0x040fe20003f24330 */
[----:B------:R-:W-:-:S03]  /*2f50*/  IMAD.X R10, R9, 0x1, R9, P2 ;  /* 0x00000001090a7824 */ /* 0x000fc600010e0609 */
[----:B------:R-:W-:Y:S02]  /*2f60*/  SEL R6, R6, R7, P1 ;  /* 0x0000000706067207 */ /* 0x000fe40000800000 */
[----:B------:R-:W-:Y:S02]  /*2f70*/  SEL R10, R10, R9, P1 ;  /* 0x000000090a0a7207 */ /* 0x000fe40000800000 */
[----:B------:R-:W-:Y:S02]  /*2f80*/  IADD3 R13, P2, PT, R6, 0x1, RZ ;  /* 0x00000001060d7810 */ /* 0x000fe40007f5e0ff */
[----:B------:R-:W-:Y:S02]  /*2f90*/  SEL R7, RZ, 0xffffffff, !P1 ;  /* 0xffffffffff077807 */ /* 0x000fe40004800000 */
[----:B------:R-:W-:Y:S01]  /*2fa0*/  LOP3.LUT P1, R6, R14, 0x80000000, RZ, 0xc0, !PT ;  /* 0x800000000e067812 */ /* 0x000fe2000782c0ff */
[----:B------:R-:W-:Y:S02]  /*2fb0*/  IMAD.X R10, RZ, RZ, R10, P2 ;  /* 0x000000ffff0a7224 */ /* 0x000fe400010e060a */
[----:B------:R-:W-:Y:S01]  /*2fc0*/  IMAD.IADD R8, R7, 0x1, -R8 ;  /* 0x0000000107087824 */ /* 0x000fe200078e0a08 */
[----:B------:R-:W-:-:S02]  /*2fd0*/  SHF.R.U32.HI R7, RZ, 0x1e, R5 ;  /* 0x0000001eff077819 */ /* 0x000fc40000011605 */
[----:B------:R-:W-:Y:S01]  /*2fe0*/  SHF.R.U64 R13, R13, 0xa, R10 ;  /* 0x0000000a0d0d7819 */ /* 0x000fe2000000120a */
[----:B------:R-:W-:Y:S01]  /*2ff0*/  IMAD.SHL.U32 R5, R8, 0x100000, RZ ;  /* 0x0010000008057824 */ /* 0x000fe200078e00ff */
[----:B------:R-:W-:Y:S02]  /*3000*/  LEA.HI R4, R4, R7, RZ, 0x1 ;  /* 0x0000000704047211 */ /* 0x000fe400078f08ff */
[----:B------:R-:W-:Y:S02]  /*3010*/  IADD3 R13, P2, PT, R13, 0x1, RZ ;  /* 0x000000010d0d7810 */ /* 0x000fe40007f5e0ff */
[----:B------:R-:W-:Y:S01]  /*3020*/  @!P0 LOP3.LUT R6, R6, 0x80000000, RZ, 0x3c, !PT ;  /* 0x8000000006068812 */ /* 0x000fe200078e3cff */
[----:B------:R-:W-:Y:S01]  /*3030*/  @P1 IMAD.MOV R4, RZ, RZ, -R4 ;  /* 0x000000ffff041224 */ /* 0x000fe200078e0a04 */
[----:B------:R-:W-:-:S04]  /*3040*/  LEA.HI.X R10, R10, RZ, RZ, 0x16, P2 ;  /* 0x000000ff0a0a7211 */ /* 0x000fc800010fb4ff */
[--C-:B------:R-:W-:Y:S02]  /*3050*/  SHF.R.U64 R13, R13, 0x1, R10.reuse ;  /* 0x000000010d0d7819 */ /* 0x100fe4000000120a */
[----:B------:R-:W-:Y:S02]  /*3060*/  SHF.R.U32.HI R8, RZ, 0x1, R10 ;  /* 0x00000001ff087819 */ /* 0x000fe4000001160a */
[----:B------:R-:W-:-:S04]  /*3070*/  IADD3 R13, P2, P3, RZ, RZ, R13 ;  /* 0x000000ffff0d7210 */ /* 0x000fc80007b5e00d */
[----:B------:R-:W-:-:S04]  /*3080*/  IADD3.X R5, PT, PT, R5, 0x3fe00000, R8, P2, P3 ;  /* 0x3fe0000005057810 */ /* 0x000fc800017e6408 */
[----:B------:R-:W-:-:S07]  /*3090*/  LOP3.LUT R14, R5, R6, RZ, 0xfc, !PT ;  /* 0x00000006050e7212 */ /* 0x000fce00078efcff */
.L_x_28:
[----:B------:R-:W-:Y:S02]  /*30a0*/  IMAD.MOV.U32 R27, RZ, RZ, 0x0 ;  /* 0x00000000ff1b7424 */ /* 0x000fe400078e00ff */
[----:B------:R-:W-:Y:S02]  /*30b0*/  IMAD.MOV.U32 R28, RZ, RZ, R4 ;  /* 0x000000ffff1c7224 */ /* 0x000fe400078e0004 */
[----:B------:R-:W-:Y:S02]  /*30c0*/  IMAD.MOV.U32 R4, RZ, RZ, R13 ;  /* 0x000000ffff047224 */ /* 0x000fe400078e000d */
[----:B------:R-:W-:Y:S01]  /*30d0*/  IMAD.MOV.U32 R5, RZ, RZ, R14 ;  /* 0x000000ffff057224 */ /* 0x000fe200078e000e */
[----:B------:R-:W-:Y:S06]  /*30e0*/  RET.REL.NODEC R26 `(_ZN6device25nonlin_part_cubic_quinticEPN6thrust24THRUST_300001_SM_1000_NS7complexIdEEPKS3_S6_S3_jj) ;  /* 0xffffffcc1ac47950 */ /* 0x000fec0003c3ffff */
.L_x_35:
[----:B------:R-:W-:-:S00]  /*30f0*/  BRA `(.L_x_35) ;  /* 0xfffffffc00fc7947 */ /* 0x000fc0000383ffff */
[----:B------:R-:W-:-:S00]  /*3100*/  NOP ;  /* 0x0000000000007918 */ /* 0x000fc00000000000 */
[----:B------:R-:W-:-:S00]  /*3110*/  NOP ;  /* 0x0000000000007918 */ /* 0x000fc00000000000 */
[----:B------:R-:W-:-:S00]  /*3120*/  NOP ;  /* 0x0000000000007918 */ /* 0x000fc00000000000 */
[----:B------:R-:W-:-:S00]  /*3130*/  NOP ;  /* 0x0000000000007918 */ /* 0x000fc00000000000 */
[----:B------:R-:W-:-:S00]  /*3140*/  NOP ;  /* 0x0000000000007918 */ /* 0x000fc00000000000 */
[----:B------:R-:W-:-:S00]  /*3150*/  NOP ;  /* 0x0000000000007918 */ /* 0x000fc00000000000 */
[----:B------:R-:W-:-:S00]  /*3160*/  NOP ;  /* 0x0000000000007918 */ /* 0x000fc00000000000 */
[----:B------:R-:W-:-:S00]  /*3170*/  NOP ;  /* 0x0000000000007918 */ /* 0x000fc00000000000 */
.L_x_37:


//--------------------- .text._ZN6device21density_cubic_quinticEPN6thrust24THRUST_300001_SM_1000_NS7complexIdEEPKS3_PKdddjj --------------------------
	.section	.text._ZN6device21density_cubic_quinticEPN6thrust24THRUST_300001_SM_1000_NS7complexIdEEPKS3_PKdddjj,"ax",@progbits
	.align	128
        .global         _ZN6device21density_cubic_quinticEPN6thrust24THRUST_300001_SM_1000_NS7complexIdEEPKS3_PKdddjj
        .type           _ZN6device21density_cubic_quinticEPN6thrust24THRUST_300001_SM_1000_NS7complexIdEEPKS3_PKdddjj,@function
        .size           _ZN6device21density_cubic_quinticEPN6thrust24THRUST_300001_SM_1000_NS7complexIdEEPKS3_PKdddjj,(.L_x_39 - _ZN6device21density_cubic_quinticEPN6thrust24THRUST_300001_SM_1000_NS7complexIdEEPKS3_PKdddjj)
        .other          _ZN6device21density_cubic_quinticEPN6thrust24THRUST_300001_SM_1000_NS7complexIdEEPKS3_PKdddjj,@"STO_CUDA_ENTRY STV_DEFAULT"
_ZN6device21density_cubic_quinticEPN6thrust24THRUST_300001_SM_1000_NS7complexIdEEPKS3_PKdddjj:
.text._ZN6device21density_cubic_quinticEPN6thrust24THRUST_300001_SM_1000_NS7complexIdEEPKS3_PKdddjj:
[----:B------:R-:W-:Y:S01]  /*0000*/  LDC R1, c[0x0][0x37c] ;  /* 0x0000df00ff017b82 */ /* 0x000fe20000000800 */
[----:B------:R-:W0:Y:S07]  /*0010*/  S2R R2, SR_TID.Y ;  /* 0x0000000000027919 */ /* 0x000e2e0000002200 */
[----:B------:R-:W1:Y:S01]  /*0020*/  LDC R0, c[0x0][0x360] ;  /* 0x0000d800ff007b82 */ /* 0x000e620000000800 */
[----:B------:R-:W2:Y:S01]  /*0030*/  LDCU.64 UR6, c[0x0][0x3a8] ;  /* 0x00007500ff0677ac */ /* 0x000ea20008000a00 */
[----:B------:R-:W1:Y:S06]  /*0040*/  S2R R3, SR_TID.X ;  /* 0x0000000000037919 */ /* 0x000e6c0000002100 */
[----:B------:R-:W0:Y:S08]  /*0050*/  S2UR UR5, SR_CTAID.Y ;  /* 0x00000000000579c3 */ /* 0x000e300000002600 */
[----:B------:R-:W0:Y:S08]  /*0060*/  LDC R5, c[0x0][0x364] ;  /* 0x0000d900ff057b82 */ /* 0x000e300000000800 */
[----:B------:R-:W1:Y:S01]  /*0070*/  S2UR UR4, SR_CTAID.X ;  /* 0x00000000000479c3 */ /* 0x000e620000002500 */
[----:B0-----:R-:W-:-:S05]  /*0080*/  IMAD R5, R5, UR5, R2 ;  /* 0x0000000505057c24 */ /* 0x001fca000f8e0202 */
[----:B--2---:R-:W-:Y:S01]  /*0090*/  ISETP.GE.U32.AND P0, PT, R5, UR7, PT ;  /* 0x0000000705007c0c */ /* 0x004fe2000bf06070 */
[----:B-1----:R-:W-:-:S05]  /*00a0*/  IMAD R0, R0, UR4, R3 ;  /* 0x0000000400007c24 */ /* 0x002fca000f8e0203 */
[----:B------:R-:W-:-:S13]  /*00b0*/  ISETP.GE.U32.OR P0, PT, R0, UR6, P0 ;  /* 0x0000000600007c0c */ /* 0x000fda0008706470 */
[----:B------:R-:W-:Y:S05]  /*00c0*/  @P0 EXIT ;  /* 0x000000000000094d */ /* 0x000fea0003800000 */
[----:B------:R-:W0:Y:S01]  /*00d0*/  LDC.64 R2, c[0x0][0x388] ;  /* 0x0000e200ff027b82 */ /* 0x000e220000000a00 */
[----:B------:R-:W1:Y:S01]  /*00e0*/  LDCU.64 UR4, c[0x0][0x358] ;  /* 0x00006b00ff0477ac */ /* 0x000e620008000a00 */
[----:B------:R-:W-:Y:S01]  /*00f0*/  IMAD R0, R5, UR6, R0 ;  /* 0x0000000605007c24 */ /* 0x000fe2000f8e0200 */
[----:B------:R-:W2:Y:S05]  /*0100*/  LDCU.64 UR8, c[0x0][0x3a0] ;  /* 0x00007400ff0877ac */ /* 0x000eaa0008000a00 */
[----:B------:R-:W3:Y:S08]  /*0110*/  LDC.64 R8, c[0x0][0x390] ;  /* 0x0000e400ff087b82 */ /* 0x000ef00000000a00 */
[----:B------:R-:W4:Y:S01]  /*0120*/  LDC.64 R10, c[0x0][0x398] ;  /* 0x0000e600ff0a7b82 */ /* 0x000f220000000a00 */
[----:B0-----:R-:W-:-:S07]  /*0130*/  IMAD.WIDE.U32 R2, R0, 0x10, R2 ;  /* 0x0000001000027825 */ /* 0x001fce00078e0002 */
[----:B------:R-:W0:Y:S01]  /*0140*/  LDC.64 R12, c[0x0][0x380] ;  /* 0x0000e000ff0c7b82 */ /* 0x000e220000000a00 */
[----:B-1----:R0:W5:Y:S01]  /*0150*/  LDG.E.128 R4, desc[UR4][R2.64] ;  /* 0x0000000402047981 */ /* 0x002162000c1e1d00 */
[----:B---3--:R-:W-:-:S06]  /*0160*/  IMAD.WIDE.U32 R8, R0, 0x8, R8 ;  /* 0x0000000800087825 */ /* 0x008fcc00078e0008 */
[----:B------:R-:W3:Y:S01]  /*0170*/  LDG.E.64 R8, desc[UR4][R8.64] ;  /* 0x0000000408087981 */ /* 0x000ee2000c1e1b00 */
[----:B0-----:R-:W-:Y:S01]  /*0180*/  IMAD.WIDE.U32 R2, R0, 0x10, R12 ;  /* 0x0000001000027825 */ /* 0x001fe200078e000c */
[----:B-----5:R-:W-:-:S08]  /*0190*/  DMUL R6, R6, R6 ;  /* 0x0000000606067228 */ /* 0x020fd00000000000 */
[----:B------:R-:W-:-:S08]  /*01a0*/  DFMA R6, R4, R4, R6 ;  /* 0x000000040406722b */ /* 0x000fd00000000006 */
[----:B--2---:R-:W-:-:S08]  /*01b0*/  DMUL R4, R6, UR8 ;  /* 0x0000000806047c28 */ /* 0x004fd00008000000 */
[----:B------:R-:W-:-:S08]  /*01c0*/  DMUL R4, R6, R4 ;  /* 0x0000000406047228 */ /* 0x000fd00000000000 */
[----:B----4-:R-:W-:Y:S01]  /*01d0*/  DFMA R4, R6, R10, R4 ;  /* 0x0000000a0604722b */ /* 0x010fe20000000004 */
[----:B------:R-:W-:-:S07]  /*01e0*/  CS2R R6, SRZ ;  /* 0x0000000000067805 */ /* 0x000fce000001ff00 */
[----:B---3--:R-:W-:-:S07]  /*01f0*/  DMUL R4, R8, R4 ;  /* 0x0000000408047228 */ /* 0x008fce0000000000 */
[----:B------:R-:W-:Y:S01]  /*0200*/  STG.E.128 desc[UR4][R2.64], R4 ;  /* 0x0000000402007986 */ /* 0x000fe2000c101d04 */
[----:B------:R-:W-:Y:S05]  /*0210*/  EXIT ;  /* 0x000000000000794d */ /* 0x000fea0003800000 */
.L_x_36:
        /* <DEDUP_REMOVED lines=14> */
.L_x_39:


//--------------------- .nv.global.init           --------------------------
	.section	.nv.global.init,"aw",@progbits
	.align	16
.nv.global.init:
	.type		__cudart_sin_cos_coeffs,@object
	.size		__cudart_sin_cos_coeffs,(__cudart_i2opi_d - __cudart_sin_cos_coeffs)
__cudart_sin_cos_coeffs:
        /*0000*/ 	.byte	0x46, 0xd2, 0xb0, 0x2c, 0xf1, 0xe5, 0x5a, 0xbe, 0x92, 0xe3, 0xac, 0x69, 0xe3, 0x1d, 0xc7, 0x3e
        /*0010*/ 	.byte	0xa1, 0x62, 0xdb, 0x19, 0xa0, 0x01, 0x2a, 0xbf, 0x18, 0x08, 0x11, 0x11, 0x11, 0x11, 0x81, 0x3f
        /*0020*/ 	.byte	0x54, 0x55, 0x55, 0x55, 0x55, 0x55, 0xc5, 0xbf, 0x00, 0x00, 0x00, 0x00, 0x00, 0x00, 0x00, 0x00
        /*0030*/ 	.byte	0x00, 0x00, 0x00, 0x00, 0x00, 0x00, 0x00, 0x00, 0x64, 0x81, 0xfd, 0x20, 0x83, 0xff, 0xa8, 0xbd
        /*0040*/ 	.byte	0x28, 0x85, 0xef, 0xc1, 0xa7, 0xee, 0x21, 0x3e, 0xd9, 0xe6, 0x06, 0x8e, 0x4f, 0x7e, 0x92, 0xbe
        /*0050*/ 	.byte	0xe9, 0xbc, 0xdd, 0x19, 0xa0, 0x01, 0xfa, 0x3e, 0x47, 0x5d, 0xc1, 0x16, 0x6c, 0xc1, 0x56, 0xbf
        /*0060*/ 	.byte	0x51, 0x55, 0x55, 0x55, 0x55, 0x55, 0xa5, 0x3f, 0x00, 0x00, 0x00, 0x00, 0x00, 0x00, 0xe0, 0xbf
        /*0070*/ 	.byte	0x00, 0x00, 0x00, 0x00, 0x00, 0x00, 0xf0, 0x3f, 0x00, 0x00, 0x00, 0x00, 0x00, 0x00, 0x00, 0x00
	.type		__cudart_i2opi_d,@object
	.size		__cudart_i2opi_d,(.L_28 - __cudart_i2opi_d)
__cudart_i2opi_d:
        /* <DEDUP_REMOVED lines=9> */
.L_28:


//--------------------- .nv.shared.reserved.0     --------------------------
	.section	.nv.shared.reserved.0,"aw",@nobits
	.weak		__nv_reservedSMEM_offset_0_alias
	.size		__nv_reservedSMEM_offset_0_alias, 0, 64
	.other		__nv_reservedSMEM_offset_0_alias,@"STO_CUDA_RESERVED_SHARED STV_DEFAULT"
__nv_reservedSMEM_offset_0_alias:
	.zero		0
	.zero		64


//--------------------- .nv.global                --------------------------
	.section	.nv.global,"aw",@nobits
.nv.global:
	.type		_ZN34_INTERNAL_a7a1f51d_4_k_cu_a112eaa84cuda3std3__48in_placeE,@object
	.size		_ZN34_INTERNAL_a7a1f51d_4_k_cu_a112eaa84cuda3std3__48in_placeE,(_ZN34_INTERNAL_a7a1f51d_4_k_cu_a112eaa84cuda3std6ranges3__45__cpo8distanceE - _ZN34_INTERNAL_a7a1f51d_4_k_cu_a112eaa84cuda3std3__48in_placeE)
_ZN34_INTERNAL_a7a1f51d_4_k_cu_a112eaa84cuda3std3__48in_placeE:
	.zero		1
	.type		_ZN34_INTERNAL_a7a1f51d_4_k_cu_a112eaa84cuda3std6ranges3__45__cpo8distanceE,@object
	.size		_ZN34_INTERNAL_a7a1f51d_4_k_cu_a112eaa84cuda3std6ranges3__45__cpo8distanceE,(_ZN34_INTERNAL_a7a1f51d_4_k_cu_a112eaa84cuda3std3__45__cpo6cbeginE - _ZN34_INTERNAL_a7a1f51d_4_k_cu_a112eaa84cuda3std6ranges3__45__cpo8distanceE)
_ZN34_INTERNAL_a7a1f51d_4_k_cu_a112eaa84cuda3std6ranges3__45__cpo8distanceE:
	.zero		1
	.type		_ZN34_INTERNAL_a7a1f51d_4_k_cu_a112eaa84cuda3std3__45__cpo6cbeginE,@object
	.size		_ZN34_INTERNAL_a7a1f51d_4_k_cu_a112eaa84cuda3std3__45__cpo6cbeginE,(_ZN34_INTERNAL_a7a1f51d_4_k_cu_a112eaa84cuda3std6ranges3__45__cpo7advanceE - _ZN34_INTERNAL_a7a1f51d_4_k_cu_a112eaa84cuda3std3__45__cpo6cbeginE)
_ZN34_INTERNAL_a7a1f51d_4_k_cu_a112eaa84cuda3std3__45__cpo6cbeginE:
	.zero		1
	.type		_ZN34_INTERNAL_a7a1f51d_4_k_cu_a112eaa84cuda3std6ranges3__45__cpo7advanceE,@object
	.size		_ZN34_INTERNAL_a7a1f51d_4_k_cu_a112eaa84cuda3std6ranges3__45__cpo7advanceE,(_ZN34_INTERNAL_a7a1f51d_4_k_cu_a112eaa84cuda3std3__45__cpo7crbeginE - _ZN34_INTERNAL_a7a1f51d_4_k_cu_a112eaa84cuda3std6ranges3__45__cpo7advanceE)
_ZN34_INTERNAL_a7a1f51d_4_k_cu_a112eaa84cuda3std6ranges3__45__cpo7advanceE:
	.zero		1
	.type		_ZN34_INTERNAL_a7a1f51d_4_k_cu_a112eaa84cuda3std3__45__cpo7crbeginE,@object
	.size		_ZN34_INTERNAL_a7a1f51d_4_k_cu_a112eaa84cuda3std3__45__cpo7crbeginE,(_ZN34_INTERNAL_a7a1f51d_4_k_cu_a112eaa84cuda3std6ranges3__45__cpo4dataE - _ZN34_INTERNAL_a7a1f51d_4_k_cu_a112eaa84cuda3std3__45__cpo7crbeginE)
_ZN34_INTERNAL_a7a1f51d_4_k_cu_a112eaa84cuda3std3__45__cpo7crbeginE:
	.zero		1
	.type		_ZN34_INTERNAL_a7a1f51d_4_k_cu_a112eaa84cuda3std6ranges3__45__cpo4dataE,@object
	.size		_ZN34_INTERNAL_a7a1f51d_4_k_cu_a112eaa84cuda3std6ranges3__45__cpo4dataE,(_ZN34_INTERNAL_a7a1f51d_4_k_cu_a112eaa84cuda3std6ranges3__45__cpo5beginE - _ZN34_INTERNAL_a7a1f51d_4_k_cu_a112eaa84cuda3std6ranges3__45__cpo4dataE)
_ZN34_INTERNAL_a7a1f51d_4_k_cu_a112eaa84cuda3std6ranges3__45__cpo4dataE:
	.zero		1
	.type		_ZN34_INTERNAL_a7a1f51d_4_k_cu_a112eaa84cuda3std6ranges3__45__cpo5beginE,@object
	.size		_ZN34_INTERNAL_a7a1f51d_4_k_cu_a112eaa84cuda3std6ranges3__45__cpo5beginE,(_ZN34_INTERNAL_a7a1f51d_4_k_cu_a112eaa84cuda3std3__436_GLOBAL__N__a7a1f51d_4_k_cu_a112eaa86ignoreE - _ZN34_INTERNAL_a7a1f51d_4_k_cu_a112eaa84cuda3std6ranges3__45__cpo5beginE)
_ZN34_INTERNAL_a7a1f51d_4_k_cu_a112eaa84cuda3std6ranges3__45__cpo5beginE:
	.zero		1
	.type		_ZN34_INTERNAL_a7a1f51d_4_k_cu_a112eaa84cuda3std3__436_GLOBAL__N__a7a1f51d_4_k_cu_a112eaa86ignoreE,@object
	.size		_ZN34_INTERNAL_a7a1f51d_4_k_cu_a112eaa84cuda3std3__436_GLOBAL__N__a7a1f51d_4_k_cu_a112eaa86ignoreE,(_ZN34_INTERNAL_a7a1f51d_4_k_cu_a112eaa84cuda3std6ranges3__45__cpo4sizeE - _ZN34_INTERNAL_a7a1f51d_4_k_cu_a112eaa84cuda3std3__436_GLOBAL__N__a7a1f51d_4_k_cu_a112eaa86ignoreE)
_ZN34_INTERNAL_a7a1f51d_4_k_cu_a112eaa84cuda3std3__436_GLOBAL__N__a7a1f51d_4_k_cu_a112eaa86ignoreE:
	.zero		1
	.type		_ZN34_INTERNAL_a7a1f51d_4_k_cu_a112eaa84cuda3std6ranges3__45__cpo4sizeE,@object
	.size		_ZN34_INTERNAL_a7a1f51d_4_k_cu_a112eaa84cuda3std6ranges3__45__cpo4sizeE,(_ZN34_INTERNAL_a7a1f51d_4_k_cu_a112eaa84cuda3std3__45__cpo5beginE - _ZN34_INTERNAL_a7a1f51d_4_k_cu_a112eaa84cuda3std6ranges3__45__cpo4sizeE)
_ZN34_INTERNAL_a7a1f51d_4_k_cu_a112eaa84cuda3std6ranges3__45__cpo4sizeE:
	.zero		1
	.type		_ZN34_INTERNAL_a7a1f51d_4_k_cu_a112eaa84cuda3std3__45__cpo5beginE,@object
	.size		_ZN34_INTERNAL_a7a1f51d_4_k_cu_a112eaa84cuda3std3__45__cpo5beginE,(_ZN34_INTERNAL_a7a1f51d_4_k_cu_a112eaa84cuda3std6ranges3__45__cpo6cbeginE - _ZN34_INTERNAL_a7a1f51d_4_k_cu_a112eaa84cuda3std3__45__cpo5beginE)
_ZN34_INTERNAL_a7a1f51d_4_k_cu_a112eaa84cuda3std3__45__cpo5beginE:
	.zero		1
	.type		_ZN34_INTERNAL_a7a1f51d_4_k_cu_a112eaa84cuda3std6ranges3__45__cpo6cbeginE,@object
	.size		_ZN34_INTERNAL_a7a1f51d_4_k_cu_a112eaa84cuda3std6ranges3__45__cpo6cbeginE,(_ZN34_INTERNAL_a7a1f51d_4_k_cu_a112eaa84cuda3std3__45__cpo6rbeginE - _ZN34_INTERNAL_a7a1f51d_4_k_cu_a112eaa84cuda3std6ranges3__45__cpo6cbeginE)
_ZN34_INTERNAL_a7a1f51d_4_k_cu_a112eaa84cuda3std6ranges3__45__cpo6cbeginE:
	.zero		1
	.type		_ZN34_INTERNAL_a7a1f51d_4_k_cu_a112eaa84cuda3std3__45__cpo6rbeginE,@object
	.size		_ZN34_INTERNAL_a7a1f51d_4_k_cu_a112eaa84cuda3std3__45__cpo6rbeginE,(_ZN34_INTERNAL_a7a1f51d_4_k_cu_a112eaa84cuda3std6ranges3__45__cpo4nextE - _ZN34_INTERNAL_a7a1f51d_4_k_cu_a112eaa84cuda3std3__45__cpo6rbeginE)
_ZN34_INTERNAL_a7a1f51d_4_k_cu_a112eaa84cuda3std3__45__cpo6rbeginE:
	.zero		1
	.type		_ZN34_INTERNAL_a7a1f51d_4_k_cu_a112eaa84cuda3std6ranges3__45__cpo4nextE,@object
	.size		_ZN34_INTERNAL_a7a1f51d_4_k_cu_a112eaa84cuda3std6ranges3__45__cpo4nextE,(_ZN34_INTERNAL_a7a1f51d_4_k_cu_a112eaa84cuda3std6ranges3__45__cpo4swapE - _ZN34_INTERNAL_a7a1f51d_4_k_cu_a112eaa84cuda3std6ranges3__45__cpo4nextE)
_ZN34_INTERNAL_a7a1f51d_4_k_cu_a112eaa84cuda3std6ranges3__45__cpo4nextE:
	.zero		1
	.type		_ZN34_INTERNAL_a7a1f51d_4_k_cu_a112eaa84cuda3std6ranges3__45__cpo4swapE,@object
	.size		_ZN34_INTERNAL_a7a1f51d_4_k_cu_a112eaa84cuda3std6ranges3__45__cpo4swapE,(_ZN34_INTERNAL_a7a1f51d_4_k_cu_a112eaa84cuda3std3__420unreachable_sentinelE - _ZN34_INTERNAL_a7a1f51d_4_k_cu_a112eaa84cuda3std6ranges3__45__cpo4swapE)
_ZN34_INTERNAL_a7a1f51d_4_k_cu_a112eaa84cuda3std6ranges3__45__cpo4swapE:
	.zero		1
	.type		_ZN34_INTERNAL_a7a1f51d_4_k_cu_a112eaa84cuda3std3__420unreachable_sentinelE,@object
	.size		_ZN34_INTERNAL_a7a1f51d_4_k_cu_a112eaa84cuda3std3__420unreachable_sentinelE,(_ZN34_INTERNAL_a7a1f51d_4_k_cu_a112eaa86thrust24THRUST_300001_SM_1000_NS6system6detail10sequential3seqE - _ZN34_INTERNAL_a7a1f51d_4_k_cu_a112eaa84cuda3std3__420unreachable_sentinelE)
_ZN34_INTERNAL_a7a1f51d_4_k_cu_a112eaa84cuda3std3__420unreachable_sentinelE:
	.zero		1
	.type		_ZN34_INTERNAL_a7a1f51d_4_k_cu_a112eaa86thrust24THRUST_300001_SM_1000_NS6system6detail10sequential3seqE,@object
	.size		_ZN34_INTERNAL_a7a1f51d_4_k_cu_a112eaa86thrust24THRUST_300001_SM_1000_NS6system6detail10sequential3seqE,(_ZN34_INTERNAL_a7a1f51d_4_k_cu_a112eaa84cuda3std3__45__cpo4cendE - _ZN34_INTERNAL_a7a1f51d_4_k_cu_a112eaa86thrust24THRUST_300001_SM_1000_NS6system6detail10sequential3seqE)
_ZN34_INTERNAL_a7a1f51d_4_k_cu_a112eaa86thrust24THRUST_300001_SM_1000_NS6system6detail10sequential3seqE:
	.zero		1
	.type		_ZN34_INTERNAL_a7a1f51d_4_k_cu_a112eaa84cuda3std3__45__cpo4cendE,@object
	.size		_ZN34_INTERNAL_a7a1f51d_4_k_cu_a112eaa84cuda3std3__45__cpo4cendE,(_ZN34_INTERNAL_a7a1f51d_4_k_cu_a112eaa84cuda3std6ranges3__45__cpo9iter_swapE - _ZN34_INTERNAL_a7a1f51d_4_k_cu_a112eaa84cuda3std3__45__cpo4cendE)
_ZN34_INTERNAL_a7a1f51d_4_k_cu_a112eaa84cuda3std3__45__cpo4cendE:
	.zero		1
	.type		_ZN34_INTERNAL_a7a1f51d_4_k_cu_a112eaa84cuda3std6ranges3__45__cpo9iter_swapE,@object
	.size		_ZN34_INTERNAL_a7a1f51d_4_k_cu_a112eaa84cuda3std6ranges3__45__cpo9iter_swapE,(_ZN34_INTERNAL_a7a1f51d_4_k_cu_a112eaa84cuda3std3__45__cpo5crendE - _ZN34_INTERNAL_a7a1f51d_4_k_cu_a112eaa84cuda3std6ranges3__45__cpo9iter_swapE)
_ZN34_INTERNAL_a7a1f51d_4_k_cu_a112eaa84cuda3std6ranges3__45__cpo9iter_swapE:
	.zero		1
	.type		_ZN34_INTERNAL_a7a1f51d_4_k_cu_a112eaa84cuda3std3__45__cpo5crendE,@object
	.size		_ZN34_INTERNAL_a7a1f51d_4_k_cu_a112eaa84cuda3std3__45__cpo5crendE,(_ZN34_INTERNAL_a7a1f51d_4_k_cu_a112eaa84cuda3std6ranges3__45__cpo5cdataE - _ZN34_INTERNAL_a7a1f51d_4_k_cu_a112eaa84cuda3std3__45__cpo5crendE)
_ZN34_INTERNAL_a7a1f51d_4_k_cu_a112eaa84cuda3std3__45__cpo5crendE:
	.zero		1
	.type		_ZN34_INTERNAL_a7a1f51d_4_k_cu_a112eaa84cuda3std6ranges3__45__cpo5cdataE,@object
	.size		_ZN34_INTERNAL_a7a1f51d_4_k_cu_a112eaa84cuda3std6ranges3__45__cpo5cdataE,(_ZN34_INTERNAL_a7a1f51d_4_k_cu_a112eaa84cuda3std6ranges3__45__cpo3endE - _ZN34_INTERNAL_a7a1f51d_4_k_cu_a112eaa84cuda3std6ranges3__45__cpo5cdataE)
_ZN34_INTERNAL_a7a1f51d_4_k_cu_a112eaa84cuda3std6ranges3__45__cpo5cdataE:
	.zero		1
	.type		_ZN34_INTERNAL_a7a1f51d_4_k_cu_a112eaa84cuda3std6ranges3__45__cpo3endE,@object
	.size		_ZN34_INTERNAL_a7a1f51d_4_k_cu_a112eaa84cuda3std6ranges3__45__cpo3endE,(_ZN34_INTERNAL_a7a1f51d_4_k_cu_a112eaa84cuda3std3__419piecewise_constructE - _ZN34_INTERNAL_a7a1f51d_4_k_cu_a112eaa84cuda3std6ranges3__45__cpo3endE)
_ZN34_INTERNAL_a7a1f51d_4_k_cu_a112eaa84cuda3std6ranges3__45__cpo3endE:
	.zero		1
	.type		_ZN34_INTERNAL_a7a1f51d_4_k_cu_a112eaa84cuda3std3__419piecewise_constructE,@object
	.size		_ZN34_INTERNAL_a7a1f51d_4_k_cu_a112eaa84cuda3std3__419piecewise_constructE,(_ZN34_INTERNAL_a7a1f51d_4_k_cu_a112eaa84cuda3std6ranges3__45__cpo5ssizeE - _ZN34_INTERNAL_a7a1f51d_4_k_cu_a112eaa84cuda3std3__419piecewise_constructE)
_ZN34_INTERNAL_a7a1f51d_4_k_cu_a112eaa84cuda3std3__419piecewise_constructE:
	.zero		1
	.type		_ZN34_INTERNAL_a7a1f51d_4_k_cu_a112eaa84cuda3std6ranges3__45__cpo5ssizeE,@object
	.size		_ZN34_INTERNAL_a7a1f51d_4_k_cu_a112eaa84cuda3std6ranges3__45__cpo5ssizeE,(_ZN34_INTERNAL_a7a1f51d_4_k_cu_a112eaa84cuda3std3__45__cpo3endE - _ZN34_INTERNAL_a7a1f51d_4_k_cu_a112eaa84cuda3std6ranges3__45__cpo5ssizeE)
_ZN34_INTERNAL_a7a1f51d_4_k_cu_a112eaa84cuda3std6ranges3__45__cpo5ssizeE:
	.zero		1
	.type		_ZN34_INTERNAL_a7a1f51d_4_k_cu_a112eaa84cuda3std3__45__cpo3endE,@object
	.size		_ZN34_INTERNAL_a7a1f51d_4_k_cu_a112eaa84cuda3std3__45__cpo3endE,(_ZN34_INTERNAL_a7a1f51d_4_k_cu_a112eaa84cuda3std6ranges3__45__cpo4cendE - _ZN34_INTERNAL_a7a1f51d_4_k_cu_a112eaa84cuda3std3__45__cpo3endE)
_ZN34_INTERNAL_a7a1f51d_4_k_cu_a112eaa84cuda3std3__45__cpo3endE:
	.zero		1
	.type		_ZN34_INTERNAL_a7a1f51d_4_k_cu_a112eaa84cuda3std6ranges3__45__cpo4cendE,@object
	.size		_ZN34_INTERNAL_a7a1f51d_4_k_cu_a112eaa84cuda3std6ranges3__45__cpo4cendE,(_ZN34_INTERNAL_a7a1f51d_4_k_cu_a112eaa84cuda3std3__45__cpo4rendE - _ZN34_INTERNAL_a7a1f51d_4_k_cu_a112eaa84cuda3std6ranges3__45__cpo4cendE)
_ZN34_INTERNAL_a7a1f51d_4_k_cu_a112eaa84cuda3std6ranges3__45__cpo4cendE:
	.zero		1
	.type		_ZN34_INTERNAL_a7a1f51d_4_k_cu_a112eaa84cuda3std3__45__cpo4rendE,@object
	.size		_ZN34_INTERNAL_a7a1f51d_4_k_cu_a112eaa84cuda3std3__45__cpo4rendE,(_ZN34_INTERNAL_a7a1f51d_4_k_cu_a112eaa84cuda3std6ranges3__45__cpo4prevE - _ZN34_INTERNAL_a7a1f51d_4_k_cu_a112eaa84cuda3std3__45__cpo4rendE)
_ZN34_INTERNAL_a7a1f51d_4_k_cu_a112eaa84cuda3std3__45__cpo4rendE:
	.zero		1
	.type		_ZN34_INTERNAL_a7a1f51d_4_k_cu_a112eaa84cuda3std6ranges3__45__cpo4prevE,@object
	.size		_ZN34_INTERNAL_a7a1f51d_4_k_cu_a112eaa84cuda3std6ranges3__45__cpo4prevE,(_ZN34_INTERNAL_a7a1f51d_4_k_cu_a112eaa84cuda3std6ranges3__45__cpo9iter_moveE - _ZN34_INTERNAL_a7a1f51d_4_k_cu_a112eaa84cuda3std6ranges3__45__cpo4prevE)
_ZN34_INTERNAL_a7a1f51d_4_k_cu_a112eaa84cuda3std6ranges3__45__cpo4prevE:
	.zero		1
	.type		_ZN34_INTERNAL_a7a1f51d_4_k_cu_a112eaa84cuda3std6ranges3__45__cpo9iter_moveE,@object
	.size		_ZN34_INTERNAL_a7a1f51d_4_k_cu_a112eaa84cuda3std6ranges3__45__cpo9iter_moveE,(.L_13 - _ZN34_INTERNAL_a7a1f51d_4_k_cu_a112eaa84cuda3std6ranges3__45__cpo9iter_moveE)
_ZN34_INTERNAL_a7a1f51d_4_k_cu_a112eaa84cuda3std6ranges3__45__cpo9iter_moveE:
	.zero		1
.L_13:


//--------------------- .nv.constant0._ZN6device25nonlin_part_cubic_quinticEPN6thrust24THRUST_300001_SM_1000_NS7complexIdEEPKS3_S6_S3_jj --------------------------
	.section	.nv.constant0._ZN6device25nonlin_part_cubic_quinticEPN6thrust24THRUST_300001_SM_1000_NS7complexIdEEPKS3_S6_S3_jj,"a",@progbits
	.sectionflags	@""
	.align	4
.nv.constant0._ZN6device25nonlin_part_cubic_quinticEPN6thrust24THRUST_300001_SM_1000_NS7complexIdEEPKS3_S6_S3_jj:
	.zero		952


//--------------------- .nv.constant0._ZN6device21density_cubic_quinticEPN6thrust24THRUST_300001_SM_1000_NS7complexIdEEPKS3_PKdddjj --------------------------
	.section	.nv.constant0._ZN6device21density_cubic_quinticEPN6thrust24THRUST_300001_SM_1000_NS7complexIdEEPKS3_PKdddjj,"a",@progbits
	.sectionflags	@""
	.align	4
.nv.constant0._ZN6device21density_cubic_quinticEPN6thrust24THRUST_300001_SM_1000_NS7complexIdEEPKS3_PKdddjj:
	.zero		944


//--------------------- SYMBOLS --------------------------

	.type		.nv.reservedSmem.offset0,@object
	.size		.nv.reservedSmem.offset0,0x4
